	.target	sm_90a

	.elftype	@"ET_EXEC"


//--------------------- .note.nv.tkinfo           --------------------------
	.section	.note.nv.tkinfo,"",@"SHT_NOTE"
	.sectionflags	@"SHF_NOTE_NV_TKINFO"
	.tkinfo
        /*0018*/ 	.word	0x00000002
        /*0030*/ 	.string	""
        /*0030*/ 	.string	"ptxas"
        /*0030*/ 	.string	"Cuda compilation tools, release 13.0, V13.0.88"
        /*0030*/ 	.string	"Build cuda_13.0.r13.0/compiler.36424714_0"
        /*0030*/ 	.string	"-arch sm_90a -m 64 "



//--------------------- .note.nv.cuinfo           --------------------------
	.section	.note.nv.cuinfo,"",@"SHT_NOTE"
	.sectionflags	@"SHF_NOTE_NV_CUINFO"
        /*0018*/ 	.short	0x0002
        /*001a*/ 	.short	0x005a
        /*001c*/ 	.short	0x0082
	.zero		2


//--------------------- .nv.info                  --------------------------
	.section	.nv.info,"",@"SHT_CUDA_INFO"
	.align	4


	//----- nvinfo : EIATTR_REGCOUNT
	.align		4
        /*0000*/ 	.byte	0x04, 0x2f
        /*0002*/ 	.short	(.L_15 - .L_14)
	.align		4
.L_14:
        /*0004*/ 	.word	index@(_ZN7cutlass13device_kernelINS_4gemm6kernel13GemmUniversalIN4cute5tupleIJiiiiEEENS1_10collective13CollectiveMmaINS1_34MainloopSm90TmaGmmaWarpSpecializedILi75ENS5_IJNS4_1CILi1EEESB_SB_EEENS1_32KernelTmaWarpSpecializedPingpongEEENS5_IJNSA_ILi64EEENSA_ILi32EEESG_EEEaNS5_IJlSB_lEEEaSI_NS4_8TiledMMAINS4_8MMA_AtomIJNS4_4SM904GMMA26MMA_64x32x32_S32S8S8_SS_TNEEEENS4_6LayoutISC_NS5_IJNSA_ILi0EEESQ_SQ_EEEEENS5_IJNS4_10UnderscoreEST_ST_EEEEENS4_13SM90_TMA_LOADENS4_14ComposedLayoutINS4_7SwizzleILi1ELi4ELi3EEENS4_18smem_ptr_flag_bitsILi8EEENSP_INS5_IJNSA_ILi8EEESG_EEENS5_IJSG_SB_EEEEEEEvNS4_8identityESW_S16_vS17_EENS_8epilogue10collective6detail29Sm90TmaWarpSpecializedAdapterINS1A_15DefaultEpilogueIaSI_SI_NS19_6thread17LinearCombinationIaLi1EiiLNS1E_9ScaleType4KindE0ELNS_15FloatRoundStyleE2EaEENS1_15EpilogueDefaultEEEEEvvEEEEvNT_6ParamsE)
        /*0008*/ 	.word	0x000000a8


	//----- nvinfo : EIATTR_FRAME_SIZE
	.align		4
.L_15:
        /*000c*/ 	.byte	0x04, 0x11
        /*000e*/ 	.short	(.L_17 - .L_16)
	.align		4
.L_16:
        /*0010*/ 	.word	index@(_ZN7cutlass13device_kernelINS_4gemm6kernel13GemmUniversalIN4cute5tupleIJiiiiEEENS1_10collective13CollectiveMmaINS1_34MainloopSm90TmaGmmaWarpSpecializedILi75ENS5_IJNS4_1CILi1EEESB_SB_EEENS1_32KernelTmaWarpSpecializedPingpongEEENS5_IJNSA_ILi64EEENSA_ILi32EEESG_EEEaNS5_IJlSB_lEEEaSI_NS4_8TiledMMAINS4_8MMA_AtomIJNS4_4SM904GMMA26MMA_64x32x32_S32S8S8_SS_TNEEEENS4_6LayoutISC_NS5_IJNSA_ILi0EEESQ_SQ_EEEEENS5_IJNS4_10UnderscoreEST_ST_EEEEENS4_13SM90_TMA_LOADENS4_14ComposedLayoutINS4_7SwizzleILi1ELi4ELi3EEENS4_18smem_ptr_flag_bitsILi8EEENSP_INS5_IJNSA_ILi8EEESG_EEENS5_IJSG_SB_EEEEEEEvNS4_8identityESW_S16_vS17_EENS_8epilogue10collective6detail29Sm90TmaWarpSpecializedAdapterINS1A_15DefaultEpilogueIaSI_SI_NS19_6thread17LinearCombinationIaLi1EiiLNS1E_9ScaleType4KindE0ELNS_15FloatRoundStyleE2EaEENS1_15EpilogueDefaultEEEEEvvEEEEvNT_6ParamsE)
        /*0014*/ 	.word	0x00000008


	//----- nvinfo : EIATTR_MIN_STACK_SIZE
	.align		4
.L_17:
        /*0018*/ 	.byte	0x04, 0x12
        /*001a*/ 	.short	(.L_19 - .L_18)
	.align		4
.L_18:
        /*001c*/ 	.word	index@(_ZN7cutlass13device_kernelINS_4gemm6kernel13GemmUniversalIN4cute5tupleIJiiiiEEENS1_10collective13CollectiveMmaINS1_34MainloopSm90TmaGmmaWarpSpecializedILi75ENS5_IJNS4_1CILi1EEESB_SB_EEENS1_32KernelTmaWarpSpecializedPingpongEEENS5_IJNSA_ILi64EEENSA_ILi32EEESG_EEEaNS5_IJlSB_lEEEaSI_NS4_8TiledMMAINS4_8MMA_AtomIJNS4_4SM904GMMA26MMA_64x32x32_S32S8S8_SS_TNEEEENS4_6LayoutISC_NS5_IJNSA_ILi0EEESQ_SQ_EEEEENS5_IJNS4_10UnderscoreEST_ST_EEEEENS4_13SM90_TMA_LOADENS4_14ComposedLayoutINS4_7SwizzleILi1ELi4ELi3EEENS4_18smem_ptr_flag_bitsILi8EEENSP_INS5_IJNSA_ILi8EEESG_EEENS5_IJSG_SB_EEEEEEEvNS4_8identityESW_S16_vS17_EENS_8epilogue10collective6detail29Sm90TmaWarpSpecializedAdapterINS1A_15DefaultEpilogueIaSI_SI_NS19_6thread17LinearCombinationIaLi1EiiLNS1E_9ScaleType4KindE0ELNS_15FloatRoundStyleE2EaEENS1_15EpilogueDefaultEEEEEvvEEEEvNT_6ParamsE)
        /*0020*/ 	.word	0x00000008
.L_19:


//--------------------- .nv.compat                --------------------------
	.section	.nv.compat,"",@"SHT_CUDA_COMPAT_INFO"
	.align	4
        /*0000*/ 	.byte	0x02, 0x09, 0x01, 0x00, 0x02, 0x02, 0x04, 0x00, 0x02, 0x05, 0x05, 0x00, 0x03, 0x07, 0x01, 0x01
        /*0010*/ 	.byte	0x02, 0x03, 0x01, 0x00, 0x02, 0x06, 0x01, 0x00, 0x04, 0x0b, 0x08, 0x00, 0x00, 0x00, 0x00, 0x00
        /*0020*/ 	.byte	0x00, 0x00, 0x00, 0x00


//--------------------- .nv.info._ZN7cutlass13device_kernelINS_4gemm6kernel13GemmUniversalIN4cute5tupleIJiiiiEEENS1_10collective13CollectiveMmaINS1_34MainloopSm90TmaGmmaWarpSpecializedILi75ENS5_IJNS4_1CILi1EEESB_SB_EEENS1_32KernelTmaWarpSpecializedPingpongEEENS5_IJNSA_ILi64EEENSA_ILi32EEESG_EEEaNS5_IJlSB_lEEEaSI_NS4_8TiledMMAINS4_8MMA_AtomIJNS4_4SM904GMMA26MMA_64x32x32_S32S8S8_SS_TNEEEENS4_6LayoutISC_NS5_IJNSA_ILi0EEESQ_SQ_EEEEENS5_IJNS4_10UnderscoreEST_ST_EEEEENS4_13SM90_TMA_LOADENS4_14ComposedLayoutINS4_7SwizzleILi1ELi4ELi3EEENS4_18smem_ptr_flag_bitsILi8EEENSP_INS5_IJNSA_ILi8EEESG_EEENS5_IJSG_SB_EEEEEEEvNS4_8identityESW_S16_vS17_EENS_8epilogue10collective6detail29Sm90TmaWarpSpecializedAdapterINS1A_15DefaultEpilogueIaSI_SI_NS19_6thread17LinearCombinationIaLi1EiiLNS1E_9ScaleType4KindE0ELNS_15FloatRoundStyleE2EaEENS1_15EpilogueDefaultEEEEEvvEEEEvNT_6ParamsE --------------------------
	.section	.nv.info._ZN7cutlass13device_kernelINS_4gemm6kernel13GemmUniversalIN4cute5tupleIJiiiiEEENS1_10collective13CollectiveMmaINS1_34MainloopSm90TmaGmmaWarpSpecializedILi75ENS5_IJNS4_1CILi1EEESB_SB_EEENS1_32KernelTmaWarpSpecializedPingpongEEENS5_IJNSA_ILi64EEENSA_ILi32EEESG_EEEaNS5_IJlSB_lEEEaSI_NS4_8TiledMMAINS4_8MMA_AtomIJNS4_4SM904GMMA26MMA_64x32x32_S32S8S8_SS_TNEEEENS4_6LayoutISC_NS5_IJNSA_ILi0EEESQ_SQ_EEEEENS5_IJNS4_10UnderscoreEST_ST_EEEEENS4_13SM90_TMA_LOADENS4_14ComposedLayoutINS4_7SwizzleILi1ELi4ELi3EEENS4_18smem_ptr_flag_bitsILi8EEENSP_INS5_IJNSA_ILi8EEESG_EEENS5_IJSG_SB_EEEEEEEvNS4_8identityESW_S16_vS17_EENS_8epilogue10collective6detail29Sm90TmaWarpSpecializedAdapterINS1A_15DefaultEpilogueIaSI_SI_NS19_6thread17LinearCombinationIaLi1EiiLNS1E_9ScaleType4KindE0ELNS_15FloatRoundStyleE2EaEENS1_15EpilogueDefaultEEEEEvvEEEEvNT_6ParamsE,"",@"SHT_CUDA_INFO"
	.sectionflags	@""
	.align	4


	//----- nvinfo : EIATTR_CUDA_API_VERSION
	.align		4
        /*0000*/ 	.byte	0x04, 0x37
        /*0002*/ 	.short	(.L_21 - .L_20)
.L_20:
        /*0004*/ 	.word	0x00000082


	//----- nvinfo : EIATTR_KPARAM_INFO
	.align		4
.L_21:
        /*0008*/ 	.byte	0x04, 0x17
        /*000a*/ 	.short	(.L_23 - .L_22)
.L_22:
        /*000c*/ 	.word	0x00000000
        /*0010*/ 	.short	0x0000
        /*0012*/ 	.short	0x0070
        /*0014*/ 	.byte	0x00, 0xf0, 0x01, 0x10


	//----- nvinfo : EIATTR_SPARSE_MMA_MASK
	.align		4
.L_23:
        /*0018*/ 	.byte	0x03, 0x50
        /*001a*/ 	.short	0x0000


	//----- nvinfo : EIATTR_MAXREG_COUNT
	.align		4
        /*001c*/ 	.byte	0x03, 0x1b
        /*001e*/ 	.short	0x00a8


	//----- nvinfo : EIATTR_NUM_BARRIERS
	.align		4
        /*0020*/ 	.byte	0x02, 0x4c
        /*0022*/ 	.byte	0x01
	.zero		1


	//----- nvinfo : EIATTR_EXTERNS
	.align		4
        /*0024*/ 	.byte	0x04, 0x0f
        /*0026*/ 	.short	(.L_25 - .L_24)


	//   ....[0]....
	.align		4
.L_24:
        /*0028*/ 	.word	index@(__assertfail)


	//----- nvinfo : EIATTR_ANNOTATIONS
	.align		4
.L_25:
        /*002c*/ 	.byte	0x04, 0x55
        /*002e*/ 	.short	(.L_27 - .L_26)


	//   ....[0]....
.L_26:
        /*0030*/ 	.word	0x00000001
        /*0034*/ 	.byte	0xd0, 0x13, 0x00, 0x00, 0x01, 0x00, 0x00, 0x00, 0x30, 0x35, 0x00, 0x00, 0x01, 0x00, 0x00, 0x00
        /*0044*/ 	.byte	0x30, 0x41, 0x00, 0x00


	//----- nvinfo : EIATTR_MERCURY_ISA_VERSION
	.align		4
.L_27:
        /*0048*/ 	.byte	0x03, 0x5f
        /*004a*/ 	.short	0x0101


	//----- nvinfo : EIATTR_INT_WARP_WIDE_INSTR_OFFSETS
	.align		4
        /*004c*/ 	.byte	0x04, 0x31
        /*004e*/ 	.short	(.L_29 - .L_28)


	//   ....[0]....
.L_28:
        /*0050*/ 	.word	0x00000cf0


	//   ....[1]....
        /*0054*/ 	.word	0x00000d10


	//   ....[2]....
        /*0058*/ 	.word	0x00000d90


	//   ....[3]....
        /*005c*/ 	.word	0x00000da0


	//   ....[4]....
        /*0060*/ 	.word	0x00000db0


	//   ....[5]....
        /*0064*/ 	.word	0x00000dd0


	//   ....[6]....
        /*0068*/ 	.word	0x00000e60


	//   ....[7]....
        /*006c*/ 	.word	0x00000e80


	//----- nvinfo : EIATTR_COOP_GROUP_MASK_REGIDS
	.align		4
.L_29:
        /*0070*/ 	.byte	0x04, 0x29
        /*0072*/ 	.short	(.L_31 - .L_30)


	//   ....[0]....
.L_30:
        /*0074*/ 	.word	0xffffffff


	//   ....[1]....
        /*0078*/ 	.word	0xffffffff


	//   ....[2]....
        /*007c*/ 	.word	0xffffffff


	//   ....[3]....
        /*0080*/ 	.word	0xffffffff


	//   ....[4]....
        /*0084*/ 	.word	0xffffffff


	//   ....[5]....
        /*0088*/ 	.word	0xffffffff


	//----- nvinfo : EIATTR_COOP_GROUP_INSTR_OFFSETS
	.align		4
.L_31:
        /*008c*/ 	.byte	0x04, 0x28
        /*008e*/ 	.short	(.L_33 - .L_32)


	//   ....[0]....
.L_32:
        /*0090*/ 	.word	0x00000070


	//   ....[1]....
        /*0094*/ 	.word	0x00000080


	//   ....[2]....
        /*0098*/ 	.word	0x00000140


	//   ....[3]....
        /*009c*/ 	.word	0x00000be0


	//   ....[4]....
        /*00a0*/ 	.word	0x00000c20


	//   ....[5]....
        /*00a4*/ 	.word	0x00000c70


	//----- nvinfo : EIATTR_REG_RECONFIG
	.align		4
.L_33:
        /*00a8*/ 	.byte	0x01, 0x54
	.zero		2


	//----- nvinfo : EIATTR_SYSCALL_OFFSETS
	.align		4
        /*00ac*/ 	.byte	0x04, 0x46
        /*00ae*/ 	.short	(.L_35 - .L_34)


	//   ....[0]....
.L_34:
        /*00b0*/ 	.word	0x00001f10


	//----- nvinfo : EIATTR_MBARRIER_INSTR_OFFSETS
	.align		4
.L_35:
        /*00b4*/ 	.byte	0x04, 0x39
        /*00b6*/ 	.short	(.L_37 - .L_36)


	//   ....[0]....
.L_36:
        /*00b8*/ 	.word	0x00000260
        /*00bc*/ 	.word	0x000000ff
        /*00c0*/ 	.word	0x00000000
        /*00c4*/ 	.short	0x0100
        /*00c6*/ 	.byte	0x08
	.zero		1


	//   ....[1]....
        /*00c8*/ 	.word	0x00000270
        /*00cc*/ 	.word	0x000000ff
        /*00d0*/ 	.word	0x00000258
        /*00d4*/ 	.short	0x0100
        /*00d6*/ 	.byte	0x08
	.zero		1


	//   ....[2]....
        /*00d8*/ 	.word	0x00000280
        /*00dc*/ 	.word	0x000000ff
        /*00e0*/ 	.word	0x00000008
        /*00e4*/ 	.short	0x0100
        /*00e6*/ 	.byte	0x08
	.zero		1


	//   ....[3]....
        /*00e8*/ 	.word	0x00000290
        /*00ec*/ 	.word	0x000000ff
        /*00f0*/ 	.word	0x00000260
        /*00f4*/ 	.short	0x0100
        /*00f6*/ 	.byte	0x08
	.zero		1


	//   ....[4]....
        /*00f8*/ 	.word	0x000002a0
        /*00fc*/ 	.word	0x000000ff
        /*0100*/ 	.word	0x00000010
        /*0104*/ 	.short	0x0100
        /*0106*/ 	.byte	0x08
	.zero		1


	//   ....[5]....
        /*0108*/ 	.word	0x000002b0
        /*010c*/ 	.word	0x000000ff
        /*0110*/ 	.word	0x00000268
        /*0114*/ 	.short	0x0100
        /*0116*/ 	.byte	0x08
	.zero		1


	//   ....[6]....
        /*0118*/ 	.word	0x000002c0
        /*011c*/ 	.word	0x000000ff
        /*0120*/ 	.word	0x00000018
        /*0124*/ 	.short	0x0100
        /*0126*/ 	.byte	0x08
	.zero		1


	//   ....[7]....
        /*0128*/ 	.word	0x000002d0
        /*012c*/ 	.word	0x000000ff
        /*0130*/ 	.word	0x00000270
        /*0134*/ 	.short	0x0100
        /*0136*/ 	.byte	0x08
	.zero		1


	//   ....[8]....
        /*0138*/ 	.word	0x000002e0
        /*013c*/ 	.word	0x000000ff
        /*0140*/ 	.word	0x00000020
        /*0144*/ 	.short	0x0100
        /*0146*/ 	.byte	0x08
	.zero		1


	//   ....[9]....
        /*0148*/ 	.word	0x000002f0
        /*014c*/ 	.word	0x000000ff
        /*0150*/ 	.word	0x00000278
        /*0154*/ 	.short	0x0100
        /*0156*/ 	.byte	0x08
	.zero		1


	//   ....[10]....
        /*0158*/ 	.word	0x00000300
        /*015c*/ 	.word	0x000000ff
        /*0160*/ 	.word	0x00000028
        /*0164*/ 	.short	0x0100
        /*0166*/ 	.byte	0x08
	.zero		1


	//   ....[11]....
        /*0168*/ 	.word	0x00000310
        /*016c*/ 	.word	0x000000ff
        /*0170*/ 	.word	0x00000280
        /*0174*/ 	.short	0x0100
        /*0176*/ 	.byte	0x08
	.zero		1


	//   ....[12]....
        /*0178*/ 	.word	0x00000320
        /*017c*/ 	.word	0x000000ff
        /*0180*/ 	.word	0x00000030
        /*0184*/ 	.short	0x0100
        /*0186*/ 	.byte	0x08
	.zero		1


	//   ....[13]....
        /*0188*/ 	.word	0x00000330
        /*018c*/ 	.word	0x000000ff
        /*0190*/ 	.word	0x00000288
        /*0194*/ 	.short	0x0100
        /*0196*/ 	.byte	0x08
	.zero		1


	//   ....[14]....
        /*0198*/ 	.word	0x00000340
        /*019c*/ 	.word	0x000000ff
        /*01a0*/ 	.word	0x00000038
        /*01a4*/ 	.short	0x0100
        /*01a6*/ 	.byte	0x08
	.zero		1


	//   ....[15]....
        /*01a8*/ 	.word	0x00000350
        /*01ac*/ 	.word	0x000000ff
        /*01b0*/ 	.word	0x00000290
        /*01b4*/ 	.short	0x0100
        /*01b6*/ 	.byte	0x08
	.zero		1


	//   ....[16]....
        /*01b8*/ 	.word	0x00000360
        /*01bc*/ 	.word	0x000000ff
        /*01c0*/ 	.word	0x00000040
        /*01c4*/ 	.short	0x0100
        /*01c6*/ 	.byte	0x08
	.zero		1


	//   ....[17]....
        /*01c8*/ 	.word	0x00000370
        /*01cc*/ 	.word	0x000000ff
        /*01d0*/ 	.word	0x00000298
        /*01d4*/ 	.short	0x0100
        /*01d6*/ 	.byte	0x08
	.zero		1


	//   ....[18]....
        /*01d8*/ 	.word	0x00000380
        /*01dc*/ 	.word	0x000000ff
        /*01e0*/ 	.word	0x00000048
        /*01e4*/ 	.short	0x0100
        /*01e6*/ 	.byte	0x08
	.zero		1


	//   ....[19]....
        /*01e8*/ 	.word	0x00000390
        /*01ec*/ 	.word	0x000000ff
        /*01f0*/ 	.word	0x000002a0
        /*01f4*/ 	.short	0x0100
        /*01f6*/ 	.byte	0x08
	.zero		1


	//   ....[20]....
        /*01f8*/ 	.word	0x000003a0
        /*01fc*/ 	.word	0x000000ff
        /*0200*/ 	.word	0x00000050
        /*0204*/ 	.short	0x0100
        /*0206*/ 	.byte	0x08
	.zero		1


	//   ....[21]....
        /*0208*/ 	.word	0x000003b0
        /*020c*/ 	.word	0x000000ff
        /*0210*/ 	.word	0x000002a8
        /*0214*/ 	.short	0x0100
        /*0216*/ 	.byte	0x08
	.zero		1


	//   ....[22]....
        /*0218*/ 	.word	0x000003c0
        /*021c*/ 	.word	0x000000ff
        /*0220*/ 	.word	0x00000058
        /*0224*/ 	.short	0x0100
        /*0226*/ 	.byte	0x08
	.zero		1


	//   ....[23]....
        /*0228*/ 	.word	0x000003d0
        /*022c*/ 	.word	0x000000ff
        /*0230*/ 	.word	0x000002b0
        /*0234*/ 	.short	0x0100
        /*0236*/ 	.byte	0x08
	.zero		1


	//   ....[24]....
        /*0238*/ 	.word	0x000003e0
        /*023c*/ 	.word	0x000000ff
        /*0240*/ 	.word	0x00000060
        /*0244*/ 	.short	0x0100
        /*0246*/ 	.byte	0x08
	.zero		1


	//   ....[25]....
        /*0248*/ 	.word	0x000003f0
        /*024c*/ 	.word	0x000000ff
        /*0250*/ 	.word	0x000002b8
        /*0254*/ 	.short	0x0100
        /*0256*/ 	.byte	0x08
	.zero		1


	//   ....[26]....
        /*0258*/ 	.word	0x00000400
        /*025c*/ 	.word	0x000000ff
        /*0260*/ 	.word	0x00000068
        /*0264*/ 	.short	0x0100
        /*0266*/ 	.byte	0x08
	.zero		1


	//   ....[27]....
        /*0268*/ 	.word	0x00000410
        /*026c*/ 	.word	0x000000ff
        /*0270*/ 	.word	0x000002c0
        /*0274*/ 	.short	0x0100
        /*0276*/ 	.byte	0x08
	.zero		1


	//   ....[28]....
        /*0278*/ 	.word	0x00000420
        /*027c*/ 	.word	0x000000ff
        /*0280*/ 	.word	0x00000070
        /*0284*/ 	.short	0x0100
        /*0286*/ 	.byte	0x08
	.zero		1


	//   ....[29]....
        /*0288*/ 	.word	0x00000430
        /*028c*/ 	.word	0x000000ff
        /*0290*/ 	.word	0x000002c8
        /*0294*/ 	.short	0x0100
        /*0296*/ 	.byte	0x08
	.zero		1


	//   ....[30]....
        /*0298*/ 	.word	0x00000440
        /*029c*/ 	.word	0x000000ff
        /*02a0*/ 	.word	0x00000078
        /*02a4*/ 	.short	0x0100
        /*02a6*/ 	.byte	0x08
	.zero		1


	//   ....[31]....
        /*02a8*/ 	.word	0x00000450
        /*02ac*/ 	.word	0x000000ff
        /*02b0*/ 	.word	0x000002d0
        /*02b4*/ 	.short	0x0100
        /*02b6*/ 	.byte	0x08
	.zero		1


	//   ....[32]....
        /*02b8*/ 	.word	0x00000460
        /*02bc*/ 	.word	0x000000ff
        /*02c0*/ 	.word	0x00000080
        /*02c4*/ 	.short	0x0100
        /*02c6*/ 	.byte	0x08
	.zero		1


	//   ....[33]....
        /*02c8*/ 	.word	0x00000470
        /*02cc*/ 	.word	0x000000ff
        /*02d0*/ 	.word	0x000002d8
        /*02d4*/ 	.short	0x0100
        /*02d6*/ 	.byte	0x08
	.zero		1


	//   ....[34]....
        /*02d8*/ 	.word	0x00000480
        /*02dc*/ 	.word	0x000000ff
        /*02e0*/ 	.word	0x00000088
        /*02e4*/ 	.short	0x0100
        /*02e6*/ 	.byte	0x08
	.zero		1


	//   ....[35]....
        /*02e8*/ 	.word	0x00000490
        /*02ec*/ 	.word	0x000000ff
        /*02f0*/ 	.word	0x000002e0
        /*02f4*/ 	.short	0x0100
        /*02f6*/ 	.byte	0x08
	.zero		1


	//   ....[36]....
        /*02f8*/ 	.word	0x000004a0
        /*02fc*/ 	.word	0x000000ff
        /*0300*/ 	.word	0x00000090
        /*0304*/ 	.short	0x0100
        /*0306*/ 	.byte	0x08
	.zero		1


	//   ....[37]....
        /*0308*/ 	.word	0x000004b0
        /*030c*/ 	.word	0x000000ff
        /*0310*/ 	.word	0x000002e8
        /*0314*/ 	.short	0x0100
        /*0316*/ 	.byte	0x08
	.zero		1


	//   ....[38]....
        /*0318*/ 	.word	0x000004c0
        /*031c*/ 	.word	0x000000ff
        /*0320*/ 	.word	0x00000098
        /*0324*/ 	.short	0x0100
        /*0326*/ 	.byte	0x08
	.zero		1


	//   ....[39]....
        /*0328*/ 	.word	0x000004d0
        /*032c*/ 	.word	0x000000ff
        /*0330*/ 	.word	0x000002f0
        /*0334*/ 	.short	0x0100
        /*0336*/ 	.byte	0x08
	.zero		1


	//   ....[40]....
        /*0338*/ 	.word	0x000004e0
        /*033c*/ 	.word	0x000000ff
        /*0340*/ 	.word	0x000000a0
        /*0344*/ 	.short	0x0100
        /*0346*/ 	.byte	0x08
	.zero		1


	//   ....[41]....
        /*0348*/ 	.word	0x000004f0
        /*034c*/ 	.word	0x000000ff
        /*0350*/ 	.word	0x000002f8
        /*0354*/ 	.short	0x0100
        /*0356*/ 	.byte	0x08
	.zero		1


	//   ....[42]....
        /*0358*/ 	.word	0x00000500
        /*035c*/ 	.word	0x000000ff
        /*0360*/ 	.word	0x000000a8
        /*0364*/ 	.short	0x0100
        /*0366*/ 	.byte	0x08
	.zero		1


	//   ....[43]....
        /*0368*/ 	.word	0x00000510
        /*036c*/ 	.word	0x000000ff
        /*0370*/ 	.word	0x00000300
        /*0374*/ 	.short	0x0100
        /*0376*/ 	.byte	0x08
	.zero		1


	//   ....[44]....
        /*0378*/ 	.word	0x00000520
        /*037c*/ 	.word	0x000000ff
        /*0380*/ 	.word	0x000000b0
        /*0384*/ 	.short	0x0100
        /*0386*/ 	.byte	0x08
	.zero		1


	//   ....[45]....
        /*0388*/ 	.word	0x00000530
        /*038c*/ 	.word	0x000000ff
        /*0390*/ 	.word	0x00000308
        /*0394*/ 	.short	0x0100
        /*0396*/ 	.byte	0x08
	.zero		1


	//   ....[46]....
        /*0398*/ 	.word	0x00000540
        /*039c*/ 	.word	0x000000ff
        /*03a0*/ 	.word	0x000000b8
        /*03a4*/ 	.short	0x0100
        /*03a6*/ 	.byte	0x08
	.zero		1


	//   ....[47]....
        /*03a8*/ 	.word	0x00000550
        /*03ac*/ 	.word	0x000000ff
        /*03b0*/ 	.word	0x00000310
        /*03b4*/ 	.short	0x0100
        /*03b6*/ 	.byte	0x08
	.zero		1


	//   ....[48]....
        /*03b8*/ 	.word	0x00000560
        /*03bc*/ 	.word	0x000000ff
        /*03c0*/ 	.word	0x000000c0
        /*03c4*/ 	.short	0x0100
        /*03c6*/ 	.byte	0x08
	.zero		1


	//   ....[49]....
        /*03c8*/ 	.word	0x00000570
        /*03cc*/ 	.word	0x000000ff
        /*03d0*/ 	.word	0x00000318
        /*03d4*/ 	.short	0x0100
        /*03d6*/ 	.byte	0x08
	.zero		1


	//   ....[50]....
        /*03d8*/ 	.word	0x00000580
        /*03dc*/ 	.word	0x000000ff
        /*03e0*/ 	.word	0x000000c8
        /*03e4*/ 	.short	0x0100
        /*03e6*/ 	.byte	0x08
	.zero		1


	//   ....[51]....
        /*03e8*/ 	.word	0x00000590
        /*03ec*/ 	.word	0x000000ff
        /*03f0*/ 	.word	0x00000320
        /*03f4*/ 	.short	0x0100
        /*03f6*/ 	.byte	0x08
	.zero		1


	//   ....[52]....
        /*03f8*/ 	.word	0x000005a0
        /*03fc*/ 	.word	0x000000ff
        /*0400*/ 	.word	0x000000d0
        /*0404*/ 	.short	0x0100
        /*0406*/ 	.byte	0x08
	.zero		1


	//   ....[53]....
        /*0408*/ 	.word	0x000005b0
        /*040c*/ 	.word	0x000000ff
        /*0410*/ 	.word	0x00000328
        /*0414*/ 	.short	0x0100
        /*0416*/ 	.byte	0x08
	.zero		1


	//   ....[54]....
        /*0418*/ 	.word	0x000005c0
        /*041c*/ 	.word	0x000000ff
        /*0420*/ 	.word	0x000000d8
        /*0424*/ 	.short	0x0100
        /*0426*/ 	.byte	0x08
	.zero		1


	//   ....[55]....
        /*0428*/ 	.word	0x000005d0
        /*042c*/ 	.word	0x000000ff
        /*0430*/ 	.word	0x00000330
        /*0434*/ 	.short	0x0100
        /*0436*/ 	.byte	0x08
	.zero		1


	//   ....[56]....
        /*0438*/ 	.word	0x000005e0
        /*043c*/ 	.word	0x000000ff
        /*0440*/ 	.word	0x000000e0
        /*0444*/ 	.short	0x0100
        /*0446*/ 	.byte	0x08
	.zero		1


	//   ....[57]....
        /*0448*/ 	.word	0x000005f0
        /*044c*/ 	.word	0x000000ff
        /*0450*/ 	.word	0x00000338
        /*0454*/ 	.short	0x0100
        /*0456*/ 	.byte	0x08
	.zero		1


	//   ....[58]....
        /*0458*/ 	.word	0x00000600
        /*045c*/ 	.word	0x000000ff
        /*0460*/ 	.word	0x000000e8
        /*0464*/ 	.short	0x0100
        /*0466*/ 	.byte	0x08
	.zero		1


	//   ....[59]....
        /*0468*/ 	.word	0x00000610
        /*046c*/ 	.word	0x000000ff
        /*0470*/ 	.word	0x00000340
        /*0474*/ 	.short	0x0100
        /*0476*/ 	.byte	0x08
	.zero		1


	//   ....[60]....
        /*0478*/ 	.word	0x00000620
        /*047c*/ 	.word	0x000000ff
        /*0480*/ 	.word	0x000000f0
        /*0484*/ 	.short	0x0100
        /*0486*/ 	.byte	0x08
	.zero		1


	//   ....[61]....
        /*0488*/ 	.word	0x00000630
        /*048c*/ 	.word	0x000000ff
        /*0490*/ 	.word	0x00000348
        /*0494*/ 	.short	0x0100
        /*0496*/ 	.byte	0x08
	.zero		1


	//   ....[62]....
        /*0498*/ 	.word	0x00000640
        /*049c*/ 	.word	0x000000ff
        /*04a0*/ 	.word	0x000000f8
        /*04a4*/ 	.short	0x0100
        /*04a6*/ 	.byte	0x08
	.zero		1


	//   ....[63]....
        /*04a8*/ 	.word	0x00000650
        /*04ac*/ 	.word	0x000000ff
        /*04b0*/ 	.word	0x00000350
        /*04b4*/ 	.short	0x0100
        /*04b6*/ 	.byte	0x08
	.zero		1


	//   ....[64]....
        /*04b8*/ 	.word	0x00000660
        /*04bc*/ 	.word	0x000000ff
        /*04c0*/ 	.word	0x00000100
        /*04c4*/ 	.short	0x0100
        /*04c6*/ 	.byte	0x08
	.zero		1


	//   ....[65]....
        /*04c8*/ 	.word	0x00000670
        /*04cc*/ 	.word	0x000000ff
        /*04d0*/ 	.word	0x00000358
        /*04d4*/ 	.short	0x0100
        /*04d6*/ 	.byte	0x08
	.zero		1


	//   ....[66]....
        /*04d8*/ 	.word	0x00000680
        /*04dc*/ 	.word	0x000000ff
        /*04e0*/ 	.word	0x00000108
        /*04e4*/ 	.short	0x0100
        /*04e6*/ 	.byte	0x08
	.zero		1


	//   ....[67]....
        /*04e8*/ 	.word	0x00000690
        /*04ec*/ 	.word	0x000000ff
        /*04f0*/ 	.word	0x00000360
        /*04f4*/ 	.short	0x0100
        /*04f6*/ 	.byte	0x08
	.zero		1


	//   ....[68]....
        /*04f8*/ 	.word	0x000006a0
        /*04fc*/ 	.word	0x000000ff
        /*0500*/ 	.word	0x00000110
        /*0504*/ 	.short	0x0100
        /*0506*/ 	.byte	0x08
	.zero		1


	//   ....[69]....
        /*0508*/ 	.word	0x000006b0
        /*050c*/ 	.word	0x000000ff
        /*0510*/ 	.word	0x00000368
        /*0514*/ 	.short	0x0100
        /*0516*/ 	.byte	0x08
	.zero		1


	//   ....[70]....
        /*0518*/ 	.word	0x000006c0
        /*051c*/ 	.word	0x000000ff
        /*0520*/ 	.word	0x00000118
        /*0524*/ 	.short	0x0100
        /*0526*/ 	.byte	0x08
	.zero		1


	//   ....[71]....
        /*0528*/ 	.word	0x000006d0
        /*052c*/ 	.word	0x000000ff
        /*0530*/ 	.word	0x00000370
        /*0534*/ 	.short	0x0100
        /*0536*/ 	.byte	0x08
	.zero		1


	//   ....[72]....
        /*0538*/ 	.word	0x000006e0
        /*053c*/ 	.word	0x000000ff
        /*0540*/ 	.word	0x00000120
        /*0544*/ 	.short	0x0100
        /*0546*/ 	.byte	0x08
	.zero		1


	//   ....[73]....
        /*0548*/ 	.word	0x000006f0
        /*054c*/ 	.word	0x000000ff
        /*0550*/ 	.word	0x00000378
        /*0554*/ 	.short	0x0100
        /*0556*/ 	.byte	0x08
	.zero		1


	//   ....[74]....
        /*0558*/ 	.word	0x00000700
        /*055c*/ 	.word	0x000000ff
        /*0560*/ 	.word	0x00000128
        /*0564*/ 	.short	0x0100
        /*0566*/ 	.byte	0x08
	.zero		1


	//   ....[75]....
        /*0568*/ 	.word	0x00000710
        /*056c*/ 	.word	0x000000ff
        /*0570*/ 	.word	0x00000380
        /*0574*/ 	.short	0x0100
        /*0576*/ 	.byte	0x08
	.zero		1


	//   ....[76]....
        /*0578*/ 	.word	0x00000720
        /*057c*/ 	.word	0x000000ff
        /*0580*/ 	.word	0x00000130
        /*0584*/ 	.short	0x0100
        /*0586*/ 	.byte	0x08
	.zero		1


	//   ....[77]....
        /*0588*/ 	.word	0x00000730
        /*058c*/ 	.word	0x000000ff
        /*0590*/ 	.word	0x00000388
        /*0594*/ 	.short	0x0100
        /*0596*/ 	.byte	0x08
	.zero		1


	//   ....[78]....
        /*0598*/ 	.word	0x00000740
        /*059c*/ 	.word	0x000000ff
        /*05a0*/ 	.word	0x00000138
        /*05a4*/ 	.short	0x0100
        /*05a6*/ 	.byte	0x08
	.zero		1


	//   ....[79]....
        /*05a8*/ 	.word	0x00000750
        /*05ac*/ 	.word	0x000000ff
        /*05b0*/ 	.word	0x00000390
        /*05b4*/ 	.short	0x0100
        /*05b6*/ 	.byte	0x08
	.zero		1


	//   ....[80]....
        /*05b8*/ 	.word	0x00000760
        /*05bc*/ 	.word	0x000000ff
        /*05c0*/ 	.word	0x00000140
        /*05c4*/ 	.short	0x0100
        /*05c6*/ 	.byte	0x08
	.zero		1


	//   ....[81]....
        /*05c8*/ 	.word	0x00000770
        /*05cc*/ 	.word	0x000000ff
        /*05d0*/ 	.word	0x00000398
        /*05d4*/ 	.short	0x0100
        /*05d6*/ 	.byte	0x08
	.zero		1


	//   ....[82]....
        /*05d8*/ 	.word	0x00000780
        /*05dc*/ 	.word	0x000000ff
        /*05e0*/ 	.word	0x00000148
        /*05e4*/ 	.short	0x0100
        /*05e6*/ 	.byte	0x08
	.zero		1


	//   ....[83]....
        /*05e8*/ 	.word	0x00000790
        /*05ec*/ 	.word	0x000000ff
        /*05f0*/ 	.word	0x000003a0
        /*05f4*/ 	.short	0x0100
        /*05f6*/ 	.byte	0x08
	.zero		1


	//   ....[84]....
        /*05f8*/ 	.word	0x000007a0
        /*05fc*/ 	.word	0x000000ff
        /*0600*/ 	.word	0x00000150
        /*0604*/ 	.short	0x0100
        /*0606*/ 	.byte	0x08
	.zero		1


	//   ....[85]....
        /*0608*/ 	.word	0x000007b0
        /*060c*/ 	.word	0x000000ff
        /*0610*/ 	.word	0x000003a8
        /*0614*/ 	.short	0x0100
        /*0616*/ 	.byte	0x08
	.zero		1


	//   ....[86]....
        /*0618*/ 	.word	0x000007c0
        /*061c*/ 	.word	0x000000ff
        /*0620*/ 	.word	0x00000158
        /*0624*/ 	.short	0x0100
        /*0626*/ 	.byte	0x08
	.zero		1


	//   ....[87]....
        /*0628*/ 	.word	0x000007d0
        /*062c*/ 	.word	0x000000ff
        /*0630*/ 	.word	0x000003b0
        /*0634*/ 	.short	0x0100
        /*0636*/ 	.byte	0x08
	.zero		1


	//   ....[88]....
        /*0638*/ 	.word	0x000007e0
        /*063c*/ 	.word	0x000000ff
        /*0640*/ 	.word	0x00000160
        /*0644*/ 	.short	0x0100
        /*0646*/ 	.byte	0x08
	.zero		1


	//   ....[89]....
        /*0648*/ 	.word	0x000007f0
        /*064c*/ 	.word	0x000000ff
        /*0650*/ 	.word	0x000003b8
        /*0654*/ 	.short	0x0100
        /*0656*/ 	.byte	0x08
	.zero		1


	//   ....[90]....
        /*0658*/ 	.word	0x00000800
        /*065c*/ 	.word	0x000000ff
        /*0660*/ 	.word	0x00000168
        /*0664*/ 	.short	0x0100
        /*0666*/ 	.byte	0x08
	.zero		1


	//   ....[91]....
        /*0668*/ 	.word	0x00000810
        /*066c*/ 	.word	0x000000ff
        /*0670*/ 	.word	0x000003c0
        /*0674*/ 	.short	0x0100
        /*0676*/ 	.byte	0x08
	.zero		1


	//   ....[92]....
        /*0678*/ 	.word	0x00000820
        /*067c*/ 	.word	0x000000ff
        /*0680*/ 	.word	0x00000170
        /*0684*/ 	.short	0x0100
        /*0686*/ 	.byte	0x08
	.zero		1


	//   ....[93]....
        /*0688*/ 	.word	0x00000830
        /*068c*/ 	.word	0x000000ff
        /*0690*/ 	.word	0x000003c8
        /*0694*/ 	.short	0x0100
        /*0696*/ 	.byte	0x08
	.zero		1


	//   ....[94]....
        /*0698*/ 	.word	0x00000840
        /*069c*/ 	.word	0x000000ff
        /*06a0*/ 	.word	0x00000178
        /*06a4*/ 	.short	0x0100
        /*06a6*/ 	.byte	0x08
	.zero		1


	//   ....[95]....
        /*06a8*/ 	.word	0x00000850
        /*06ac*/ 	.word	0x000000ff
        /*06b0*/ 	.word	0x000003d0
        /*06b4*/ 	.short	0x0100
        /*06b6*/ 	.byte	0x08
	.zero		1


	//   ....[96]....
        /*06b8*/ 	.word	0x00000860
        /*06bc*/ 	.word	0x000000ff
        /*06c0*/ 	.word	0x00000180
        /*06c4*/ 	.short	0x0100
        /*06c6*/ 	.byte	0x08
	.zero		1


	//   ....[97]....
        /*06c8*/ 	.word	0x00000870
        /*06cc*/ 	.word	0x000000ff
        /*06d0*/ 	.word	0x000003d8
        /*06d4*/ 	.short	0x0100
        /*06d6*/ 	.byte	0x08
	.zero		1


	//   ....[98]....
        /*06d8*/ 	.word	0x00000880
        /*06dc*/ 	.word	0x000000ff
        /*06e0*/ 	.word	0x00000188
        /*06e4*/ 	.short	0x0100
        /*06e6*/ 	.byte	0x08
	.zero		1


	//   ....[99]....
        /*06e8*/ 	.word	0x00000890
        /*06ec*/ 	.word	0x000000ff
        /*06f0*/ 	.word	0x000003e0
        /*06f4*/ 	.short	0x0100
        /*06f6*/ 	.byte	0x08
	.zero		1


	//   ....[100]....
        /*06f8*/ 	.word	0x000008a0
        /*06fc*/ 	.word	0x000000ff
        /*0700*/ 	.word	0x00000190
        /*0704*/ 	.short	0x0100
        /*0706*/ 	.byte	0x08
	.zero		1


	//   ....[101]....
        /*0708*/ 	.word	0x000008b0
        /*070c*/ 	.word	0x000000ff
        /*0710*/ 	.word	0x000003e8
        /*0714*/ 	.short	0x0100
        /*0716*/ 	.byte	0x08
	.zero		1


	//   ....[102]....
        /*0718*/ 	.word	0x000008c0
        /*071c*/ 	.word	0x000000ff
        /*0720*/ 	.word	0x00000198
        /*0724*/ 	.short	0x0100
        /*0726*/ 	.byte	0x08
	.zero		1


	//   ....[103]....
        /*0728*/ 	.word	0x000008d0
        /*072c*/ 	.word	0x000000ff
        /*0730*/ 	.word	0x000003f0
        /*0734*/ 	.short	0x0100
        /*0736*/ 	.byte	0x08
	.zero		1


	//   ....[104]....
        /*0738*/ 	.word	0x000008e0
        /*073c*/ 	.word	0x000000ff
        /*0740*/ 	.word	0x000001a0
        /*0744*/ 	.short	0x0100
        /*0746*/ 	.byte	0x08
	.zero		1


	//   ....[105]....
        /*0748*/ 	.word	0x000008f0
        /*074c*/ 	.word	0x000000ff
        /*0750*/ 	.word	0x000003f8
        /*0754*/ 	.short	0x0100
        /*0756*/ 	.byte	0x08
	.zero		1


	//   ....[106]....
        /*0758*/ 	.word	0x00000900
        /*075c*/ 	.word	0x000000ff
        /*0760*/ 	.word	0x000001a8
        /*0764*/ 	.short	0x0100
        /*0766*/ 	.byte	0x08
	.zero		1


	//   ....[107]....
        /*0768*/ 	.word	0x00000910
        /*076c*/ 	.word	0x000000ff
        /*0770*/ 	.word	0x00000400
        /*0774*/ 	.short	0x0100
        /*0776*/ 	.byte	0x08
	.zero		1


	//   ....[108]....
        /*0778*/ 	.word	0x00000920
        /*077c*/ 	.word	0x000000ff
        /*0780*/ 	.word	0x000001b0
        /*0784*/ 	.short	0x0100
        /*0786*/ 	.byte	0x08
	.zero		1


	//   ....[109]....
        /*0788*/ 	.word	0x00000930
        /*078c*/ 	.word	0x000000ff
        /*0790*/ 	.word	0x00000408
        /*0794*/ 	.short	0x0100
        /*0796*/ 	.byte	0x08
	.zero		1


	//   ....[110]....
        /*0798*/ 	.word	0x00000940
        /*079c*/ 	.word	0x000000ff
        /*07a0*/ 	.word	0x000001b8
        /*07a4*/ 	.short	0x0100
        /*07a6*/ 	.byte	0x08
	.zero		1


	//   ....[111]....
        /*07a8*/ 	.word	0x00000950
        /*07ac*/ 	.word	0x000000ff
        /*07b0*/ 	.word	0x00000410
        /*07b4*/ 	.short	0x0100
        /*07b6*/ 	.byte	0x08
	.zero		1


	//   ....[112]....
        /*07b8*/ 	.word	0x00000960
        /*07bc*/ 	.word	0x000000ff
        /*07c0*/ 	.word	0x000001c0
        /*07c4*/ 	.short	0x0100
        /*07c6*/ 	.byte	0x08
	.zero		1


	//   ....[113]....
        /*07c8*/ 	.word	0x00000970
        /*07cc*/ 	.word	0x000000ff
        /*07d0*/ 	.word	0x00000418
        /*07d4*/ 	.short	0x0100
        /*07d6*/ 	.byte	0x08
	.zero		1


	//   ....[114]....
        /*07d8*/ 	.word	0x00000980
        /*07dc*/ 	.word	0x000000ff
        /*07e0*/ 	.word	0x000001c8
        /*07e4*/ 	.short	0x0100
        /*07e6*/ 	.byte	0x08
	.zero		1


	//   ....[115]....
        /*07e8*/ 	.word	0x00000990
        /*07ec*/ 	.word	0x000000ff
        /*07f0*/ 	.word	0x00000420
        /*07f4*/ 	.short	0x0100
        /*07f6*/ 	.byte	0x08
	.zero		1


	//   ....[116]....
        /*07f8*/ 	.word	0x000009a0
        /*07fc*/ 	.word	0x000000ff
        /*0800*/ 	.word	0x000001d0
        /*0804*/ 	.short	0x0100
        /*0806*/ 	.byte	0x08
	.zero		1


	//   ....[117]....
        /*0808*/ 	.word	0x000009b0
        /*080c*/ 	.word	0x000000ff
        /*0810*/ 	.word	0x00000428
        /*0814*/ 	.short	0x0100
        /*0816*/ 	.byte	0x08
	.zero		1


	//   ....[118]....
        /*0818*/ 	.word	0x000009c0
        /*081c*/ 	.word	0x000000ff
        /*0820*/ 	.word	0x000001d8
        /*0824*/ 	.short	0x0100
        /*0826*/ 	.byte	0x08
	.zero		1


	//   ....[119]....
        /*0828*/ 	.word	0x000009d0
        /*082c*/ 	.word	0x000000ff
        /*0830*/ 	.word	0x00000430
        /*0834*/ 	.short	0x0100
        /*0836*/ 	.byte	0x08
	.zero		1


	//   ....[120]....
        /*0838*/ 	.word	0x000009e0
        /*083c*/ 	.word	0x000000ff
        /*0840*/ 	.word	0x000001e0
        /*0844*/ 	.short	0x0100
        /*0846*/ 	.byte	0x08
	.zero		1


	//   ....[121]....
        /*0848*/ 	.word	0x000009f0
        /*084c*/ 	.word	0x000000ff
        /*0850*/ 	.word	0x00000438
        /*0854*/ 	.short	0x0100
        /*0856*/ 	.byte	0x08
	.zero		1


	//   ....[122]....
        /*0858*/ 	.word	0x00000a00
        /*085c*/ 	.word	0x000000ff
        /*0860*/ 	.word	0x000001e8
        /*0864*/ 	.short	0x0100
        /*0866*/ 	.byte	0x08
	.zero		1


	//   ....[123]....
        /*0868*/ 	.word	0x00000a10
        /*086c*/ 	.word	0x000000ff
        /*0870*/ 	.word	0x00000440
        /*0874*/ 	.short	0x0100
        /*0876*/ 	.byte	0x08
	.zero		1


	//   ....[124]....
        /*0878*/ 	.word	0x00000a20
        /*087c*/ 	.word	0x000000ff
        /*0880*/ 	.word	0x000001f0
        /*0884*/ 	.short	0x0100
        /*0886*/ 	.byte	0x08
	.zero		1


	//   ....[125]....
        /*0888*/ 	.word	0x00000a30
        /*088c*/ 	.word	0x000000ff
        /*0890*/ 	.word	0x00000448
        /*0894*/ 	.short	0x0100
        /*0896*/ 	.byte	0x08
	.zero		1


	//   ....[126]....
        /*0898*/ 	.word	0x00000a40
        /*089c*/ 	.word	0x000000ff
        /*08a0*/ 	.word	0x000001f8
        /*08a4*/ 	.short	0x0100
        /*08a6*/ 	.byte	0x08
	.zero		1


	//   ....[127]....
        /*08a8*/ 	.word	0x00000a50
        /*08ac*/ 	.word	0x000000ff
        /*08b0*/ 	.word	0x00000450
        /*08b4*/ 	.short	0x0100
        /*08b6*/ 	.byte	0x08
	.zero		1


	//   ....[128]....
        /*08b8*/ 	.word	0x00000a60
        /*08bc*/ 	.word	0x000000ff
        /*08c0*/ 	.word	0x00000200
        /*08c4*/ 	.short	0x0100
        /*08c6*/ 	.byte	0x08
	.zero		1


	//   ....[129]....
        /*08c8*/ 	.word	0x00000a70
        /*08cc*/ 	.word	0x000000ff
        /*08d0*/ 	.word	0x00000458
        /*08d4*/ 	.short	0x0100
        /*08d6*/ 	.byte	0x08
	.zero		1


	//   ....[130]....
        /*08d8*/ 	.word	0x00000a80
        /*08dc*/ 	.word	0x000000ff
        /*08e0*/ 	.word	0x00000208
        /*08e4*/ 	.short	0x0100
        /*08e6*/ 	.byte	0x08
	.zero		1


	//   ....[131]....
        /*08e8*/ 	.word	0x00000a90
        /*08ec*/ 	.word	0x000000ff
        /*08f0*/ 	.word	0x00000460
        /*08f4*/ 	.short	0x0100
        /*08f6*/ 	.byte	0x08
	.zero		1


	//   ....[132]....
        /*08f8*/ 	.word	0x00000aa0
        /*08fc*/ 	.word	0x000000ff
        /*0900*/ 	.word	0x00000210
        /*0904*/ 	.short	0x0100
        /*0906*/ 	.byte	0x08
	.zero		1


	//   ....[133]....
        /*0908*/ 	.word	0x00000ab0
        /*090c*/ 	.word	0x000000ff
        /*0910*/ 	.word	0x00000468
        /*0914*/ 	.short	0x0100
        /*0916*/ 	.byte	0x08
	.zero		1


	//   ....[134]....
        /*0918*/ 	.word	0x00000ac0
        /*091c*/ 	.word	0x000000ff
        /*0920*/ 	.word	0x00000218
        /*0924*/ 	.short	0x0100
        /*0926*/ 	.byte	0x08
	.zero		1


	//   ....[135]....
        /*0928*/ 	.word	0x00000ad0
        /*092c*/ 	.word	0x000000ff
        /*0930*/ 	.word	0x00000470
        /*0934*/ 	.short	0x0100
        /*0936*/ 	.byte	0x08
	.zero		1


	//   ....[136]....
        /*0938*/ 	.word	0x00000ae0
        /*093c*/ 	.word	0x000000ff
        /*0940*/ 	.word	0x00000220
        /*0944*/ 	.short	0x0100
        /*0946*/ 	.byte	0x08
	.zero		1


	//   ....[137]....
        /*0948*/ 	.word	0x00000af0
        /*094c*/ 	.word	0x000000ff
        /*0950*/ 	.word	0x00000478
        /*0954*/ 	.short	0x0100
        /*0956*/ 	.byte	0x08
	.zero		1


	//   ....[138]....
        /*0958*/ 	.word	0x00000b00
        /*095c*/ 	.word	0x000000ff
        /*0960*/ 	.word	0x00000228
        /*0964*/ 	.short	0x0100
        /*0966*/ 	.byte	0x08
	.zero		1


	//   ....[139]....
        /*0968*/ 	.word	0x00000b10
        /*096c*/ 	.word	0x000000ff
        /*0970*/ 	.word	0x00000480
        /*0974*/ 	.short	0x0100
        /*0976*/ 	.byte	0x08
	.zero		1


	//   ....[140]....
        /*0978*/ 	.word	0x00000b20
        /*097c*/ 	.word	0x000000ff
        /*0980*/ 	.word	0x00000230
        /*0984*/ 	.short	0x0100
        /*0986*/ 	.byte	0x08
	.zero		1


	//   ....[141]....
        /*0988*/ 	.word	0x00000b30
        /*098c*/ 	.word	0x000000ff
        /*0990*/ 	.word	0x00000488
        /*0994*/ 	.short	0x0100
        /*0996*/ 	.byte	0x08
	.zero		1


	//   ....[142]....
        /*0998*/ 	.word	0x00000b40
        /*099c*/ 	.word	0x000000ff
        /*09a0*/ 	.word	0x00000238
        /*09a4*/ 	.short	0x0100
        /*09a6*/ 	.byte	0x08
	.zero		1


	//   ....[143]....
        /*09a8*/ 	.word	0x00000b50
        /*09ac*/ 	.word	0x000000ff
        /*09b0*/ 	.word	0x00000490
        /*09b4*/ 	.short	0x0100
        /*09b6*/ 	.byte	0x08
	.zero		1


	//   ....[144]....
        /*09b8*/ 	.word	0x00000b60
        /*09bc*/ 	.word	0x000000ff
        /*09c0*/ 	.word	0x00000240
        /*09c4*/ 	.short	0x0100
        /*09c6*/ 	.byte	0x08
	.zero		1


	//   ....[145]....
        /*09c8*/ 	.word	0x00000b70
        /*09cc*/ 	.word	0x000000ff
        /*09d0*/ 	.word	0x00000498
        /*09d4*/ 	.short	0x0100
        /*09d6*/ 	.byte	0x08
	.zero		1


	//   ....[146]....
        /*09d8*/ 	.word	0x00000b80
        /*09dc*/ 	.word	0x000000ff
        /*09e0*/ 	.word	0x00000248
        /*09e4*/ 	.short	0x0100
        /*09e6*/ 	.byte	0x08
	.zero		1


	//   ....[147]....
        /*09e8*/ 	.word	0x00000b90
        /*09ec*/ 	.word	0x000000ff
        /*09f0*/ 	.word	0x000004a0
        /*09f4*/ 	.short	0x0100
        /*09f6*/ 	.byte	0x08
	.zero		1


	//   ....[148]....
        /*09f8*/ 	.word	0x00000ba0
        /*09fc*/ 	.word	0x000000ff
        /*0a00*/ 	.word	0x00000250
        /*0a04*/ 	.short	0x0100
        /*0a06*/ 	.byte	0x08
	.zero		1


	//   ....[149]....
        /*0a08*/ 	.word	0x00000bb0
        /*0a0c*/ 	.word	0x000000ff
        /*0a10*/ 	.word	0x000004a8
        /*0a14*/ 	.short	0x0100
        /*0a16*/ 	.byte	0x08
	.zero		1


	//   ....[150]....
        /*0a18*/ 	.word	0x00000ec0
        /*0a1c*/ 	.word	0x000000ff
        /*0a20*/ 	.word	0x000004e0
        /*0a24*/ 	.short	0x0100
        /*0a26*/ 	.byte	0x08
	.zero		1


	//   ....[151]....
        /*0a28*/ 	.word	0x00000f30
        /*0a2c*/ 	.word	0x000000ff
        /*0a30*/ 	.word	0x000004e8
        /*0a34*/ 	.short	0x0100
        /*0a36*/ 	.byte	0x08
	.zero		1


	//   ....[152]....
        /*0a38*/ 	.word	0x00000f50
        /*0a3c*/ 	.word	0x000000ff
        /*0a40*/ 	.word	0x000004c0
        /*0a44*/ 	.short	0x0100
        /*0a46*/ 	.byte	0x09
	.zero		1


	//   ....[153]....
        /*0a48*/ 	.word	0x00000f60
        /*0a4c*/ 	.word	0x000000ff
        /*0a50*/ 	.word	0x000004c8
        /*0a54*/ 	.short	0x0100
        /*0a56*/ 	.byte	0x09
	.zero		1


	//   ....[154]....
        /*0a58*/ 	.word	0x00000f70
        /*0a5c*/ 	.word	0x000000ff
        /*0a60*/ 	.word	0x000004d0
        /*0a64*/ 	.short	0x0100
        /*0a66*/ 	.byte	0x09
	.zero		1


	//   ....[155]....
        /*0a68*/ 	.word	0x00000f80
        /*0a6c*/ 	.word	0x000000ff
        /*0a70*/ 	.word	0x000004d8
        /*0a74*/ 	.short	0x0100
        /*0a76*/ 	.byte	0x09
	.zero		1


	//   ....[156]....
        /*0a78*/ 	.word	0x00001df0
        /*0a7c*/ 	.word	0x0000002f
        /*0a80*/ 	.word	0x00000000
        /*0a84*/ 	.short	0x010a
        /*0a86*/ 	.byte	0x2a
	.zero		1


	//   ....[157]....
        /*0a88*/ 	.word	0x00001f90
        /*0a8c*/ 	.word	0x00000003
        /*0a90*/ 	.word	0x00000000
        /*0a94*/ 	.short	0x010a
        /*0a96*/ 	.byte	0x3f
	.zero		1


	//   ....[158]....
        /*0a98*/ 	.word	0x00001fd0
        /*0a9c*/ 	.word	0x00000003
        /*0aa0*/ 	.word	0x00000000
        /*0aa4*/ 	.short	0x010a
        /*0aa6*/ 	.byte	0x3f
	.zero		1


	//   ....[159]....
        /*0aa8*/ 	.word	0x00002160
        /*0aac*/ 	.word	0x000000ff
        /*0ab0*/ 	.word	0x00000000
        /*0ab4*/ 	.short	0x010a
        /*0ab6*/ 	.byte	0x04
	.zero		1


	//   ....[160]....
        /*0ab8*/ 	.word	0x000021a0
        /*0abc*/ 	.word	0x000000ff
        /*0ac0*/ 	.word	0x00000000
        /*0ac4*/ 	.short	0x010a
        /*0ac6*/ 	.byte	0x04
	.zero		1


	//   ....[161]....
        /*0ac8*/ 	.word	0x00002290
        /*0acc*/ 	.word	0x000000ff
        /*0ad0*/ 	.word	0x00000000
        /*0ad4*/ 	.short	0x0101
        /*0ad6*/ 	.byte	0x04
	.zero		1


	//   ....[162]....
        /*0ad8*/ 	.word	0x00002380
        /*0adc*/ 	.word	0x0000002e
        /*0ae0*/ 	.word	0x00000000
        /*0ae4*/ 	.short	0x0101
        /*0ae6*/ 	.byte	0x2f
	.zero		1


	//   ....[163]....
        /*0ae8*/ 	.word	0x00002450
        /*0aec*/ 	.word	0x000000ff
        /*0af0*/ 	.word	0x00000000
        /*0af4*/ 	.short	0x0101
        /*0af6*/ 	.byte	0x06
	.zero		1


	//   ....[164]....
        /*0af8*/ 	.word	0x00002500
        /*0afc*/ 	.word	0x0000002f
        /*0b00*/ 	.word	0x00000010
        /*0b04*/ 	.short	0x010a
        /*0b06*/ 	.byte	0x2a
	.zero		1


	//   ....[165]....
        /*0b08*/ 	.word	0x00003550
        /*0b0c*/ 	.word	0x00000030
        /*0b10*/ 	.word	0x00000000
        /*0b14*/ 	.short	0x0101
        /*0b16*/ 	.byte	0x2f
	.zero		1


	//   ....[166]....
        /*0b18*/ 	.word	0x00003ea0
        /*0b1c*/ 	.word	0x0000000b
        /*0b20*/ 	.word	0x00000258
        /*0b24*/ 	.short	0x010a
        /*0b26*/ 	.byte	0x3f
	.zero		1


	//   ....[167]....
        /*0b28*/ 	.word	0x00004250
        /*0b2c*/ 	.word	0x00000006
        /*0b30*/ 	.word	0x000004e8
        /*0b34*/ 	.short	0x0101
        /*0b36*/ 	.byte	0x3f
	.zero		1


	//   ....[168]....
        /*0b38*/ 	.word	0x000049d0
        /*0b3c*/ 	.word	0x00000007
        /*0b40*/ 	.word	0x00000000
        /*0b44*/ 	.short	0x010a
        /*0b46*/ 	.byte	0x3f
	.zero		1


	//   ....[169]....
        /*0b48*/ 	.word	0x00004a50
        /*0b4c*/ 	.word	0x00000009
        /*0b50*/ 	.word	0x00000000
        /*0b54*/ 	.short	0x010a
        /*0b56*/ 	.byte	0x3f
	.zero		1


	//   ....[170]....
        /*0b58*/ 	.word	0x00004ae0
        /*0b5c*/ 	.word	0x00000007
        /*0b60*/ 	.word	0x00000000
        /*0b64*/ 	.short	0x010a
        /*0b66*/ 	.byte	0x3f
	.zero		1


	//   ....[171]....
        /*0b68*/ 	.word	0x00004b90
        /*0b6c*/ 	.word	0x00000007
        /*0b70*/ 	.word	0x00000258
        /*0b74*/ 	.short	0x010a
        /*0b76*/ 	.byte	0x3f
	.zero		1


	//   ....[172]....
        /*0b78*/ 	.word	0x00004c40
        /*0b7c*/ 	.word	0x0000002d
        /*0b80*/ 	.word	0x00000000
        /*0b84*/ 	.short	0x010a
        /*0b86*/ 	.byte	0x3f
	.zero		1


	//   ....[173]....
        /*0b88*/ 	.word	0x00004c90
        /*0b8c*/ 	.word	0x00000003
        /*0b90*/ 	.word	0x00000000
        /*0b94*/ 	.short	0x010a
        /*0b96*/ 	.byte	0x3f
	.zero		1


	//   ....[174]....
        /*0b98*/ 	.word	0x00004cf0
        /*0b9c*/ 	.word	0x00000004
        /*0ba0*/ 	.word	0x00000000
        /*0ba4*/ 	.short	0x010a
        /*0ba6*/ 	.byte	0x3f
	.zero		1


	//   ....[175]....
        /*0ba8*/ 	.word	0x00004d40
        /*0bac*/ 	.word	0x0000002d
        /*0bb0*/ 	.word	0x00000010
        /*0bb4*/ 	.short	0x010a
        /*0bb6*/ 	.byte	0x3f
	.zero		1


	//   ....[176]....
        /*0bb8*/ 	.word	0x00004e10
        /*0bbc*/ 	.word	0x0000000b
        /*0bc0*/ 	.word	0x00000258
        /*0bc4*/ 	.short	0x010a
        /*0bc6*/ 	.byte	0x3f
	.zero		1


	//   ....[177]....
        /*0bc8*/ 	.word	0x00004ee0
        /*0bcc*/ 	.word	0x00000007
        /*0bd0*/ 	.word	0x00000000
        /*0bd4*/ 	.short	0x010a
        /*0bd6*/ 	.byte	0x3f
	.zero		1


	//   ....[178]....
        /*0bd8*/ 	.word	0x00004f30
        /*0bdc*/ 	.word	0x00000009
        /*0be0*/ 	.word	0x00000000
        /*0be4*/ 	.short	0x010a
        /*0be6*/ 	.byte	0x3f
	.zero		1


	//   ....[179]....
        /*0be8*/ 	.word	0x00004f80
        /*0bec*/ 	.word	0x00000007
        /*0bf0*/ 	.word	0x00000000
        /*0bf4*/ 	.short	0x010a
        /*0bf6*/ 	.byte	0x3f
	.zero		1


	//   ....[180]....
        /*0bf8*/ 	.word	0x00004fd0
        /*0bfc*/ 	.word	0x00000007
        /*0c00*/ 	.word	0x00000258
        /*0c04*/ 	.short	0x010a
        /*0c06*/ 	.byte	0x3f
	.zero		1


	//----- nvinfo : EIATTR_NUM_MBARRIERS
	.align		4
.L_37:
        /*0c08*/ 	.byte	0x03, 0x38
        /*0c0a*/ 	.short	0x009c


	//----- nvinfo : EIATTR_EXIT_INSTR_OFFSETS
	.align		4
        /*0c0c*/ 	.byte	0x04, 0x1c
        /*0c0e*/ 	.short	(.L_39 - .L_38)


	//   ....[0]....
.L_38:
        /*0c10*/ 	.word	0x00001a90


	//   ....[1]....
        /*0c14*/ 	.word	0x00001af0


	//   ....[2]....
        /*0c18*/ 	.word	0x00003bd0


	//   ....[3]....
        /*0c1c*/ 	.word	0x00003c00


	//   ....[4]....
        /*0c20*/ 	.word	0x00004c30


	//----- nvinfo : EIATTR_MAX_THREADS
	.align		4
.L_39:
        /*0c24*/ 	.byte	0x04, 0x05
        /*0c26*/ 	.short	(.L_41 - .L_40)
.L_40:
        /*0c28*/ 	.word	0x00000180
        /*0c2c*/ 	.word	0x00000001
        /*0c30*/ 	.word	0x00000001


	//----- nvinfo : EIATTR_CRS_STACK_SIZE
	.align		4
.L_41:
        /*0c34*/ 	.byte	0x04, 0x1e
        /*0c36*/ 	.short	(.L_43 - .L_42)
.L_42:
        /*0c38*/ 	.word	0x00000000


	//----- nvinfo : EIATTR_CBANK_PARAM_SIZE
	.align		4
.L_43:
        /*0c3c*/ 	.byte	0x03, 0x19
        /*0c3e*/ 	.short	0x0470


	//----- nvinfo : EIATTR_PARAM_CBANK
	.align		4
        /*0c40*/ 	.byte	0x04, 0x0a
        /*0c42*/ 	.short	(.L_45 - .L_44)
	.align		4
.L_44:
        /*0c44*/ 	.word	index@(.nv.constant0._ZN7cutlass13device_kernelINS_4gemm6kernel13GemmUniversalIN4cute5tupleIJiiiiEEENS1_10collective13CollectiveMmaINS1_34MainloopSm90TmaGmmaWarpSpecializedILi75ENS5_IJNS4_1CILi1EEESB_SB_EEENS1_32KernelTmaWarpSpecializedPingpongEEENS5_IJNSA_ILi64EEENSA_ILi32EEESG_EEEaNS5_IJlSB_lEEEaSI_NS4_8TiledMMAINS4_8MMA_AtomIJNS4_4SM904GMMA26MMA_64x32x32_S32S8S8_SS_TNEEEENS4_6LayoutISC_NS5_IJNSA_ILi0EEESQ_SQ_EEEEENS5_IJNS4_10UnderscoreEST_ST_EEEEENS4_13SM90_TMA_LOADENS4_14ComposedLayoutINS4_7SwizzleILi1ELi4ELi3EEENS4_18smem_ptr_flag_bitsILi8EEENSP_INS5_IJNSA_ILi8EEESG_EEENS5_IJSG_SB_EEEEEEEvNS4_8identityESW_S16_vS17_EENS_8epilogue10collective6detail29Sm90TmaWarpSpecializedAdapterINS1A_15DefaultEpilogueIaSI_SI_NS19_6thread17LinearCombinationIaLi1EiiLNS1E_9ScaleType4KindE0ELNS_15FloatRoundStyleE2EaEENS1_15EpilogueDefaultEEEEEvvEEEEvNT_6ParamsE)
        /*0c48*/ 	.short	0x0210
        /*0c4a*/ 	.short	0x0470


	//----- nvinfo : EIATTR_SW_WAR
	.align		4
.L_45:
        /*0c4c*/ 	.byte	0x04, 0x36
        /*0c4e*/ 	.short	(.L_47 - .L_46)
.L_46:
        /*0c50*/ 	.word	0x00000008
.L_47:


//--------------------- .nv.callgraph             --------------------------
	.section	.nv.callgraph,"",@"SHT_CUDA_CALLGRAPH"
	.align	4
	.sectionentsize	8
	.align		4
        /*0000*/ 	.word	0x00000000
	.align		4
        /*0004*/ 	.word	0xffffffff
	.align		4
        /*0008*/ 	.word	index@(_ZN7cutlass13device_kernelINS_4gemm6kernel13GemmUniversalIN4cute5tupleIJiiiiEEENS1_10collective13CollectiveMmaINS1_34MainloopSm90TmaGmmaWarpSpecializedILi75ENS5_IJNS4_1CILi1EEESB_SB_EEENS1_32KernelTmaWarpSpecializedPingpongEEENS5_IJNSA_ILi64EEENSA_ILi32EEESG_EEEaNS5_IJlSB_lEEEaSI_NS4_8TiledMMAINS4_8MMA_AtomIJNS4_4SM904GMMA26MMA_64x32x32_S32S8S8_SS_TNEEEENS4_6LayoutISC_NS5_IJNSA_ILi0EEESQ_SQ_EEEEENS5_IJNS4_10UnderscoreEST_ST_EEEEENS4_13SM90_TMA_LOADENS4_14ComposedLayoutINS4_7SwizzleILi1ELi4ELi3EEENS4_18smem_ptr_flag_bitsILi8EEENSP_INS5_IJNSA_ILi8EEESG_EEENS5_IJSG_SB_EEEEEEEvNS4_8identityESW_S16_vS17_EENS_8epilogue10collective6detail29Sm90TmaWarpSpecializedAdapterINS1A_15DefaultEpilogueIaSI_SI_NS19_6thread17LinearCombinationIaLi1EiiLNS1E_9ScaleType4KindE0ELNS_15FloatRoundStyleE2EaEENS1_15EpilogueDefaultEEEEEvvEEEEvNT_6ParamsE)
	.align		4
        /*000c*/ 	.word	index@(__assertfail)
	.align		4
        /*0010*/ 	.word	0x00000000
	.align		4
        /*0014*/ 	.word	0xfffffffe
	.align		4
        /*0018*/ 	.word	0x00000000
	.align		4
        /*001c*/ 	.word	0xfffffffd
	.align		4
        /*0020*/ 	.word	0x00000000
	.align		4
        /*0024*/ 	.word	0xfffffffc


//--------------------- .nv.constant4             --------------------------
	.section	.nv.constant4,"a",@progbits
	.align	8
	.align		8
.nv.constant4:
        /*0000*/ 	.dword	__assertfail
	.align		8
        /*0008*/ 	.dword	__unnamed_1
	.align		8
        /*0010*/ 	.dword	_ZN40_INTERNAL_37a831e0_4_k_cu_c727a841_119914cuda3std3__45__cpo5beginE
	.align		8
        /*0018*/ 	.dword	_ZN40_INTERNAL_37a831e0_4_k_cu_c727a841_119914cuda3std3__45__cpo3endE
	.align		8
        /*0020*/ 	.dword	_ZN40_INTERNAL_37a831e0_4_k_cu_c727a841_119914cuda3std3__45__cpo6cbeginE
	.align		8
        /*0028*/ 	.dword	_ZN40_INTERNAL_37a831e0_4_k_cu_c727a841_119914cuda3std3__45__cpo4cendE
	.align		8
        /*0030*/ 	.dword	_ZN40_INTERNAL_37a831e0_4_k_cu_c727a841_119914cuda3std3__442_GLOBAL__N__37a831e0_4_k_cu_c727a841_119916ignoreE
	.align		8
        /*0038*/ 	.dword	_ZN40_INTERNAL_37a831e0_4_k_cu_c727a841_119914cuda3std3__419piecewise_constructE
	.align		8
        /*0040*/ 	.dword	_ZN40_INTERNAL_37a831e0_4_k_cu_c727a841_119914cuda3std3__48in_placeE
	.align		8
        /*0048*/ 	.dword	_ZN40_INTERNAL_37a831e0_4_k_cu_c727a841_119914cuda3std6ranges3__45__cpo4swapE
	.align		8
        /*0050*/ 	.dword	_ZN40_INTERNAL_37a831e0_4_k_cu_c727a841_119914cuda3std6ranges3__45__cpo9iter_moveE
	.align		8
        /*0058*/ 	.dword	_ZN40_INTERNAL_37a831e0_4_k_cu_c727a841_119914cute7productE
	.align		8
        /*0060*/ 	.dword	_ZN40_INTERNAL_37a831e0_4_k_cu_c727a841_119914cute1_E
	.align		8
        /*0068*/ 	.dword	$str$22
	.align		8
        /*0070*/ 	.dword	$str$23


//--------------------- .text._ZN7cutlass13device_kernelINS_4gemm6kernel13GemmUniversalIN4cute5tupleIJiiiiEEENS1_10collective13CollectiveMmaINS1_34MainloopSm90TmaGmmaWarpSpecializedILi75ENS5_IJNS4_1CILi1EEESB_SB_EEENS1_32KernelTmaWarpSpecializedPingpongEEENS5_IJNSA_ILi64EEENSA_ILi32EEESG_EEEaNS5_IJlSB_lEEEaSI_NS4_8TiledMMAINS4_8MMA_AtomIJNS4_4SM904GMMA26MMA_64x32x32_S32S8S8_SS_TNEEEENS4_6LayoutISC_NS5_IJNSA_ILi0EEESQ_SQ_EEEEENS5_IJNS4_10UnderscoreEST_ST_EEEEENS4_13SM90_TMA_LOADENS4_14ComposedLayoutINS4_7SwizzleILi1ELi4ELi3EEENS4_18smem_ptr_flag_bitsILi8EEENSP_INS5_IJNSA_ILi8EEESG_EEENS5_IJSG_SB_EEEEEEEvNS4_8identityESW_S16_vS17_EENS_8epilogue10collective6detail29Sm90TmaWarpSpecializedAdapterINS1A_15DefaultEpilogueIaSI_SI_NS19_6thread17LinearCombinationIaLi1EiiLNS1E_9ScaleType4KindE0ELNS_15FloatRoundStyleE2EaEENS1_15EpilogueDefaultEEEEEvvEEEEvNT_6ParamsE --------------------------
	.section	.text._ZN7cutlass13device_kernelINS_4gemm6kernel13GemmUniversalIN4cute5tupleIJiiiiEEENS1_10collective13CollectiveMmaINS1_34MainloopSm90TmaGmmaWarpSpecializedILi75ENS5_IJNS4_1CILi1EEESB_SB_EEENS1_32KernelTmaWarpSpecializedPingpongEEENS5_IJNSA_ILi64EEENSA_ILi32EEESG_EEEaNS5_IJlSB_lEEEaSI_NS4_8TiledMMAINS4_8MMA_AtomIJNS4_4SM904GMMA26MMA_64x32x32_S32S8S8_SS_TNEEEENS4_6LayoutISC_NS5_IJNSA_ILi0EEESQ_SQ_EEEEENS5_IJNS4_10UnderscoreEST_ST_EEEEENS4_13SM90_TMA_LOADENS4_14ComposedLayoutINS4_7SwizzleILi1ELi4ELi3EEENS4_18smem_ptr_flag_bitsILi8EEENSP_INS5_IJNSA_ILi8EEESG_EEENS5_IJSG_SB_EEEEEEEvNS4_8identityESW_S16_vS17_EENS_8epilogue10collective6detail29Sm90TmaWarpSpecializedAdapterINS1A_15DefaultEpilogueIaSI_SI_NS19_6thread17LinearCombinationIaLi1EiiLNS1E_9ScaleType4KindE0ELNS_15FloatRoundStyleE2EaEENS1_15EpilogueDefaultEEEEEvvEEEEvNT_6ParamsE,"ax",@progbits
	.align	128
.text._ZN7cutlass13device_kernelINS_4gemm6kernel13GemmUniversalIN4cute5tupleIJiiiiEEENS1_10collective13CollectiveMmaINS1_34MainloopSm90TmaGmmaWarpSpecializedILi75ENS5_IJNS4_1CILi1EEESB_SB_EEENS1_32KernelTmaWarpSpecializedPingpongEEENS5_IJNSA_ILi64EEENSA_ILi32EEESG_EEEaNS5_IJlSB_lEEEaSI_NS4_8TiledMMAINS4_8MMA_AtomIJNS4_4SM904GMMA26MMA_64x32x32_S32S8S8_SS_TNEEEENS4_6LayoutISC_NS5_IJNSA_ILi0EEESQ_SQ_EEEEENS5_IJNS4_10UnderscoreEST_ST_EEEEENS4_13SM90_TMA_LOADENS4_14ComposedLayoutINS4_7SwizzleILi1ELi4ELi3EEENS4_18smem_ptr_flag_bitsILi8EEENSP_INS5_IJNSA_ILi8EEESG_EEENS5_IJSG_SB_EEEEEEEvNS4_8identityESW_S16_vS17_EENS_8epilogue10collective6detail29Sm90TmaWarpSpecializedAdapterINS1A_15DefaultEpilogueIaSI_SI_NS19_6thread17LinearCombinationIaLi1EiiLNS1E_9ScaleType4KindE0ELNS_15FloatRoundStyleE2EaEENS1_15EpilogueDefaultEEEEEvvEEEEvNT_6ParamsE:
        .type           _ZN7cutlass13device_kernelINS_4gemm6kernel13GemmUniversalIN4cute5tupleIJiiiiEEENS1_10collective13CollectiveMmaINS1_34MainloopSm90TmaGmmaWarpSpecializedILi75ENS5_IJNS4_1CILi1EEESB_SB_EEENS1_32KernelTmaWarpSpecializedPingpongEEENS5_IJNSA_ILi64EEENSA_ILi32EEESG_EEEaNS5_IJlSB_lEEEaSI_NS4_8TiledMMAINS4_8MMA_AtomIJNS4_4SM904GMMA26MMA_64x32x32_S32S8S8_SS_TNEEEENS4_6LayoutISC_NS5_IJNSA_ILi0EEESQ_SQ_EEEEENS5_IJNS4_10UnderscoreEST_ST_EEEEENS4_13SM90_TMA_LOADENS4_14ComposedLayoutINS4_7SwizzleILi1ELi4ELi3EEENS4_18smem_ptr_flag_bitsILi8EEENSP_INS5_IJNSA_ILi8EEESG_EEENS5_IJSG_SB_EEEEEEEvNS4_8identityESW_S16_vS17_EENS_8epilogue10collective6detail29Sm90TmaWarpSpecializedAdapterINS1A_15DefaultEpilogueIaSI_SI_NS19_6thread17LinearCombinationIaLi1EiiLNS1E_9ScaleType4KindE0ELNS_15FloatRoundStyleE2EaEENS1_15EpilogueDefaultEEEEEvvEEEEvNT_6ParamsE,@function
        .size           _ZN7cutlass13device_kernelINS_4gemm6kernel13GemmUniversalIN4cute5tupleIJiiiiEEENS1_10collective13CollectiveMmaINS1_34MainloopSm90TmaGmmaWarpSpecializedILi75ENS5_IJNS4_1CILi1EEESB_SB_EEENS1_32KernelTmaWarpSpecializedPingpongEEENS5_IJNSA_ILi64EEENSA_ILi32EEESG_EEEaNS5_IJlSB_lEEEaSI_NS4_8TiledMMAINS4_8MMA_AtomIJNS4_4SM904GMMA26MMA_64x32x32_S32S8S8_SS_TNEEEENS4_6LayoutISC_NS5_IJNSA_ILi0EEESQ_SQ_EEEEENS5_IJNS4_10UnderscoreEST_ST_EEEEENS4_13SM90_TMA_LOADENS4_14ComposedLayoutINS4_7SwizzleILi1ELi4ELi3EEENS4_18smem_ptr_flag_bitsILi8EEENSP_INS5_IJNSA_ILi8EEESG_EEENS5_IJSG_SB_EEEEEEEvNS4_8identityESW_S16_vS17_EENS_8epilogue10collective6detail29Sm90TmaWarpSpecializedAdapterINS1A_15DefaultEpilogueIaSI_SI_NS19_6thread17LinearCombinationIaLi1EiiLNS1E_9ScaleType4KindE0ELNS_15FloatRoundStyleE2EaEENS1_15EpilogueDefaultEEEEEvvEEEEvNT_6ParamsE,(.L_x_108 - _ZN7cutlass13device_kernelINS_4gemm6kernel13GemmUniversalIN4cute5tupleIJiiiiEEENS1_10collective13CollectiveMmaINS1_34MainloopSm90TmaGmmaWarpSpecializedILi75ENS5_IJNS4_1CILi1EEESB_SB_EEENS1_32KernelTmaWarpSpecializedPingpongEEENS5_IJNSA_ILi64EEENSA_ILi32EEESG_EEEaNS5_IJlSB_lEEEaSI_NS4_8TiledMMAINS4_8MMA_AtomIJNS4_4SM904GMMA26MMA_64x32x32_S32S8S8_SS_TNEEEENS4_6LayoutISC_NS5_IJNSA_ILi0EEESQ_SQ_EEEEENS5_IJNS4_10UnderscoreEST_ST_EEEEENS4_13SM90_TMA_LOADENS4_14ComposedLayoutINS4_7SwizzleILi1ELi4ELi3EEENS4_18smem_ptr_flag_bitsILi8EEENSP_INS5_IJNSA_ILi8EEESG_EEENS5_IJSG_SB_EEEEEEEvNS4_8identityESW_S16_vS17_EENS_8epilogue10collective6detail29Sm90TmaWarpSpecializedAdapterINS1A_15DefaultEpilogueIaSI_SI_NS19_6thread17LinearCombinationIaLi1EiiLNS1E_9ScaleType4KindE0ELNS_15FloatRoundStyleE2EaEENS1_15EpilogueDefaultEEEEEvvEEEEvNT_6ParamsE)
        .other          _ZN7cutlass13device_kernelINS_4gemm6kernel13GemmUniversalIN4cute5tupleIJiiiiEEENS1_10collective13CollectiveMmaINS1_34MainloopSm90TmaGmmaWarpSpecializedILi75ENS5_IJNS4_1CILi1EEESB_SB_EEENS1_32KernelTmaWarpSpecializedPingpongEEENS5_IJNSA_ILi64EEENSA_ILi32EEESG_EEEaNS5_IJlSB_lEEEaSI_NS4_8TiledMMAINS4_8MMA_AtomIJNS4_4SM904GMMA26MMA_64x32x32_S32S8S8_SS_TNEEEENS4_6LayoutISC_NS5_IJNSA_ILi0EEESQ_SQ_EEEEENS5_IJNS4_10UnderscoreEST_ST_EEEEENS4_13SM90_TMA_LOADENS4_14ComposedLayoutINS4_7SwizzleILi1ELi4ELi3EEENS4_18smem_ptr_flag_bitsILi8EEENSP_INS5_IJNSA_ILi8EEESG_EEENS5_IJSG_SB_EEEEEEEvNS4_8identityESW_S16_vS17_EENS_8epilogue10collective6detail29Sm90TmaWarpSpecializedAdapterINS1A_15DefaultEpilogueIaSI_SI_NS19_6thread17LinearCombinationIaLi1EiiLNS1E_9ScaleType4KindE0ELNS_15FloatRoundStyleE2EaEENS1_15EpilogueDefaultEEEEEvvEEEEvNT_6ParamsE,@"STO_CUDA_ENTRY STV_DEFAULT"
_ZN7cutlass13device_kernelINS_4gemm6kernel13GemmUniversalIN4cute5tupleIJiiiiEEENS1_10collective13CollectiveMmaINS1_34MainloopSm90TmaGmmaWarpSpecializedILi75ENS5_IJNS4_1CILi1EEESB_SB_EEENS1_32KernelTmaWarpSpecializedPingpongEEENS5_IJNSA_ILi64EEENSA_ILi32EEESG_EEEaNS5_IJlSB_lEEEaSI_NS4_8TiledMMAINS4_8MMA_AtomIJNS4_4SM904GMMA26MMA_64x32x32_S32S8S8_SS_TNEEEENS4_6LayoutISC_NS5_IJNSA_ILi0EEESQ_SQ_EEEEENS5_IJNS4_10UnderscoreEST_ST_EEEEENS4_13SM90_TMA_LOADENS4_14ComposedLayoutINS4_7SwizzleILi1ELi4ELi3EEENS4_18smem_ptr_flag_bitsILi8EEENSP_INS5_IJNSA_ILi8EEESG_EEENS5_IJSG_SB_EEEEEEEvNS4_8identityESW_S16_vS17_EENS_8epilogue10collective6detail29Sm90TmaWarpSpecializedAdapterINS1A_15DefaultEpilogueIaSI_SI_NS19_6thread17LinearCombinationIaLi1EiiLNS1E_9ScaleType4KindE0ELNS_15FloatRoundStyleE2EaEENS1_15EpilogueDefaultEEEEEvvEEEEvNT_6ParamsE:
[----:B------:R-:W0:Y:S02]  /*0000*/  LDC R1, c[0x0][0x28] ;  /* 0x00000a00ff017b82 */ /* 0x000e240000000800 */
[----:B0-----:R-:W-:Y:S01]  /*0010*/  VIADD R1, R1, 0xfffffff8 ;  /* 0xfffffff801017836 */ /* 0x001fe20000000000 */
[----:B------:R-:W0:Y:S01]  /*0020*/  S2R R4, SR_TID.X ;  /* 0x0000000000047919 */ /* 0x000e220000002100 */
[----:B------:R-:W-:Y:S01]  /*0030*/  ELECT P0, URZ, PT ;  /* 0x00000000003f782f */ /* 0x000fe20003800000 */
[----:B------:R-:W-:Y:S01]  /*0040*/  BSSY B0, `(.L_x_0) ;  /* 0x000000f000007945 */ /* 0x000fe20003800000 */
[--C-:B0-----:R-:W-:Y:S02]  /*0050*/  SHF.R.U32.HI R0, RZ, 0x5, R4.reuse ;  /* 0x00000005ff007819 */ /* 0x101fe40000011604 */
[----:B------:R-:W-:-:S03]  /*0060*/  SHF.R.U32.HI R5, RZ, 0x7, R4 ;  /* 0x00000007ff057819 */ /* 0x000fc60000011604 */
[----:B------:R-:W0:Y:S04]  /*0070*/  SHFL.IDX PT, R2, R0, RZ, 0x1f ;  /* 0x00001fff00027589 */ /* 0x000e2800000e0000 */
[----:B------:R1:W2:Y:S01]  /*0080*/  SHFL.IDX PT, R8, R5, RZ, 0x1f ;  /* 0x00001fff05087589 */ /* 0x0002a200000e0000 */
[----:B0-----:R-:W-:-:S13]  /*0090*/  ISETP.NE.OR P0, PT, R2, RZ, !P0 ;  /* 0x000000ff0200720c */ /* 0x001fda0004705670 */
[----:B-12---:R-:W-:Y:S05]  /*00a0*/  @P0 BRA `(.L_x_1) ;  /* 0x0000000000200947 */ /* 0x006fea0003800000 */
[----:B------:R-:W-:Y:S02]  /*00b0*/  ULDC.64 UR4, c[0x0][0x198] ;  /* 0x0000660000047ab9 */ /* 0x000fe40000000a00 */
[----:B------:R-:W-:Y:S02]  /*00c0*/  UIADD3 UR6, UP0, UR4, 0xf0, URZ ;  /* 0x000000f004067890 */ /* 0x000fe4000ff1e03f */
[----:B------:R-:W-:Y:S02]  /*00d0*/  UIADD3 UR4, UP1, UR4, 0x1f0, URZ ;  /* 0x000001f004047890 */ /* 0x000fe4000ff3e03f */
[----:B------:R-:W-:Y:S02]  /*00e0*/  UIADD3.X UR7, URZ, UR5, URZ, UP0, !UPT ;  /* 0x000000053f077290 */ /* 0x000fe400087fe43f */
[----:B------:R-:W-:-:S07]  /*00f0*/  UIADD3.X UR5, URZ, UR5, URZ, UP1, !UPT ;  /* 0x000000053f057290 */ /* 0x000fce0008ffe43f */
[----:B------:R0:W-:Y:S02]  /*0100*/  UTMACCTL.PF [UR6] ;  /* 0x00000000060079b9 */ /* 0x0001e40008040000 */
[----:B------:R0:W-:Y:S02]  /*0110*/  UTMACCTL.PF [UR4] ;  /* 0x00000000040079b9 */ /* 0x0001e40008040000 */
[----:B0-----:R-:W-:Y:S01]  /*0120*/  NOP ;  /* 0x0000000000007918 */ /* 0x001fe20000000000 */
.L_x_1:
[----:B------:R-:W-:Y:S05]  /*0130*/  BSYNC B0 ;  /* 0x0000000000007941 */ /* 0x000fea0003800000 */
.L_x_0:
[----:B------:R-:W0:Y:S02]  /*0140*/  SHFL.IDX PT, R3, R0, RZ, 0x1f ;  /* 0x00001fff00037589 */ /* 0x000e2400000e0000 */
[----:B0-----:R-:W-:-:S13]  /*0150*/  ISETP.NE.AND P0, PT, R3, RZ, PT ;  /* 0x000000ff0300720c */ /* 0x001fda0003f05270 */
[----:B------:R-:W-:Y:S05]  /*0160*/  @P0 BRA `(.L_x_2) ;  /* 0x00000008009c0947 */ /* 0x000fea0003800000 */
[----:B------:R-:W-:Y:S01]  /*0170*/  ELECT P0, URZ, PT ;  /* 0x00000000003f782f */ /* 0x000fe20003800000 */
[----:B------:R-:W-:-:S12]  /*0180*/  BSSY B0, `(.L_x_2) ;  /* 0x00000a5000007945 */ /* 0x000fd80003800000 */
[----:B------:R-:W-:Y:S05]  /*0190*/  @!P0 BRA `(.L_x_3) ;  /* 0x00000008008c8947 */ /* 0x000fea0003800000 */
[----:B------:R-:W0:Y:S01]  /*01a0*/  S2UR UR8, SR_CgaCtaId ;  /* 0x00000000000879c3 */ /* 0x000e220000008800 */
[----:B------:R-:W-:Y:S01]  /*01b0*/  UMOV UR4, 0x400 ;  /* 0x0000040000047882 */ /* 0x000fe20000000000 */
[----:B------:R-:W-:Y:S01]  /*01c0*/  UMOV UR5, 0x1 ;  /* 0x0000000100057882 */ /* 0x000fe20000000000 */
[----:B------:R-:W-:Y:S02]  /*01d0*/  UMOV UR6, 0x80 ;  /* 0x0000008000067882 */ /* 0x000fe40000000000 */
[----:B------:R-:W-:-:S04]  /*01e0*/  UIADD3 UR6, -UR6, 0x100000, URZ ;  /* 0x0010000006067890 */ /* 0x000fc8000fffe13f */
[----:B------:R-:W-:Y:S02]  /*01f0*/  USHF.L.U32 UR7, UR6, 0xb, URZ ;  /* 0x0000000b06077899 */ /* 0x000fe4000800063f */
[----:B------:R-:W-:Y:S02]  /*0200*/  USHF.L.U32 UR6, UR6, 0x1, URZ ;  /* 0x0000000106067899 */ /* 0x000fe4000800063f */
[----:B0-----:R-:W-:Y:S02]  /*0210*/  ULEA UR8, UR8, UR4, 0x18 ;  /* 0x0000000408087291 */ /* 0x001fe4000f8ec03f */
[----:B------:R-:W-:-:S04]  /*0220*/  UIADD3 UR4, -UR5, 0x100000, URZ ;  /* 0x0010000005047890 */ /* 0x000fc8000fffe13f */
[----:B------:R-:W-:Y:S02]  /*0230*/  USHF.L.U32 UR5, UR4, 0xb, URZ ;  /* 0x0000000b04057899 */ /* 0x000fe4000800063f */
[----:B------:R-:W-:Y:S01]  /*0240*/  USHF.L.U32 UR4, UR4, 0x1, URZ ;  /* 0x0000000104047899 */ /* 0x000fe2000800063f */
[----:B------:R-:W0:Y:S11]  /*0250*/  FENCE.VIEW.ASYNC.S ;  /* 0x00000000000073c6 */ /* 0x000e360000000000 */
[----:B0-----:R0:W1:Y:S01]  /*0260*/  SYNCS.EXCH.64 URZ, [UR8], UR4 ;  /* 0x00000004083f75b2 */ /* 0x0010620008000100 */
[----:B------:R0:W2:Y:S01]  /*0270*/  SYNCS.EXCH.64 URZ, [UR8+0x258], UR6 ;  /* 0x00025806083f75b2 */ /* 0x0000a20008000100 */
[----:B------:R0:W3:Y:S01]  /*0280*/  SYNCS.EXCH.64 URZ, [UR8+0x8], UR4 ;  /* 0x00000804083f75b2 */ /* 0x0000e20008000100 */
[----:B------:R0:W4:Y:S01]  /*0290*/  SYNCS.EXCH.64 URZ, [UR8+0x260], UR6 ;  /* 0x00026006083f75b2 */ /* 0x0001220008000100 */
[----:B------:R0:W0:Y:S01]  /*02a0*/  SYNCS.EXCH.64 URZ, [UR8+0x10], UR4 ;  /* 0x00001004083f75b2 */ /* 0x0000220008000100 */
        /* <DEDUP_REMOVED lines=145> */
[----:B-1234-:R-:W-:Y:S01]  /*0bc0*/  NOP ;  /* 0x0000000000007918 */ /* 0x01efe20000000000 */
.L_x_3:
[----:B0-----:R-:W-:Y:S05]  /*0bd0*/  BSYNC B0 ;  /* 0x0000000000007941 */ /* 0x001fea0003800000 */
.L_x_2:
[----:B------:R-:W0:Y:S01]  /*0be0*/  SHFL.IDX PT, R6, R0, RZ, 0x1f ;  /* 0x00001fff00067589 */ /* 0x000e2200000e0000 */
[----:B------:R-:W-:Y:S01]  /*0bf0*/  ELECT P0, URZ, PT ;  /* 0x00000000003f782f */ /* 0x000fe20003800000 */
[----:B------:R-:W-:Y:S01]  /*0c00*/  NOP ;  /* 0x0000000000007918 */ /* 0x000fe20000000000 */
[----:B------:R-:W-:Y:S01]  /*0c10*/  ELECT P1, URZ, PT ;  /* 0x00000000003f782f */ /* 0x000fe20003820000 */
[----:B------:R-:W1:Y:S01]  /*0c20*/  SHFL.IDX PT, R3, R0, RZ, 0x1f ;  /* 0x00001fff00037589 */ /* 0x000e6200000e0000 */
[----:B------:R-:W-:Y:S01]  /*0c30*/  UMOV UR4, 0x20 ;  /* 0x0000002000047882 */ /* 0x000fe20000000000 */
[----:B------:R-:W-:Y:S01]  /*0c40*/  UMOV UR11, 0x80 ;  /* 0x00000080000b7882 */ /* 0x000fe20000000000 */
[----:B------:R-:W-:Y:S01]  /*0c50*/  NOP ;  /* 0x0000000000007918 */ /* 0x000fe20000000000 */
[C---:B------:R-:W-:Y:S01]  /*0c60*/  VIADD R33, R8.reuse, 0xffffffff ;  /* 0xffffffff08217836 */ /* 0x040fe20000000000 */
[----:B------:R-:W2:Y:S01]  /*0c70*/  SHFL.IDX PT, R5, R5, RZ, 0x1f ;  /* 0x00001fff05057589 */ /* 0x000ea200000e0000 */
[----:B------:R-:W-:Y:S01]  /*0c80*/  ULDC.64 UR36, c[0x0][0x208] ;  /* 0x0000820000247ab9 */ /* 0x000fe20000000a00 */
[----:B------:R-:W-:-:S02]  /*0c90*/  ISETP.NE.AND P2, PT, R8, RZ, PT ;  /* 0x000000ff0800720c */ /* 0x000fc40003f45270 */
[----:B------:R-:W-:Y:S02]  /*0ca0*/  ISETP.GE.U32.AND P3, PT, R33, 0x2, PT ;  /* 0x000000022100780c */ /* 0x000fe40003f66070 */
[----:B0-----:R-:W-:Y:S02]  /*0cb0*/  ISETP.NE.OR P0, PT, R6, RZ, !P0 ;  /* 0x000000ff0600720c */ /* 0x001fe40004705670 */
[----:B-1----:R-:W-:Y:S02]  /*0cc0*/  ISETP.NE.OR P1, PT, R3, RZ, !P1 ;  /* 0x000000ff0300720c */ /* 0x002fe40004f25670 */
[----:B------:R-:W-:-:S04]  /*0cd0*/  SHF.R.S32.HI R3, RZ, 0x1f, R2 ;  /* 0x0000001fff037819 */ /* 0x000fc80000011402 */
[----:B------:R-:W-:-:S05]  /*0ce0*/  LEA.HI R3, R3, R2, RZ, 0x2 ;  /* 0x0000000203037211 */ /* 0x000fca00078f10ff */
[----:B------:R-:W-:Y:S01]  /*0cf0*/  VOTEU.ALL UP0, P0 ;  /* 0x00000000003f7886 */ /* 0x000fe20000000000 */
[----:B------:R-:W-:Y:S01]  /*0d00*/  LOP3.LUT R3, R3, 0xfffffffc, RZ, 0xc0, !PT ;  /* 0xfffffffc03037812 */ /* 0x000fe200078ec0ff */
[----:B------:R-:W-:-:S03]  /*0d10*/  VOTEU.ALL UP1, P1 ;  /* 0x00000000003f7886 */ /* 0x000fc60000820000 */
[----:B------:R-:W0:Y:S01]  /*0d20*/  @!UP0 S2UR UR7, SR_CgaCtaId ;  /* 0x00000000000789c3 */ /* 0x000e220000008800 */
[----:B------:R-:W-:Y:S01]  /*0d30*/  @!UP0 UMOV UR6, 0x400 ;  /* 0x0000040000068882 */ /* 0x000fe20000000000 */
[----:B------:R-:W-:-:S04]  /*0d40*/  @!UP0 UIADD3 UR4, -UR4, 0x100000, URZ ;  /* 0x0010000004048890 */ /* 0x000fc8000fffe13f */
[----:B------:R-:W-:Y:S02]  /*0d50*/  @!UP0 USHF.L.U32 UR5, UR4, 0xb, URZ ;  /* 0x0000000b04058899 */ /* 0x000fe4000800063f */
[----:B------:R-:W-:Y:S01]  /*0d60*/  @!UP0 USHF.L.U32 UR4, UR4, 0x1, URZ ;  /* 0x0000000104048899 */ /* 0x000fe2000800063f */
[----:B------:R-:W-:Y:S01]  /*0d70*/  IMAD.IADD R0, R2, 0x1, -R3 ;  /* 0x0000000102007824 */ /* 0x000fe200078e0a03 */
[----:B------:R-:W-:Y:S01]  /*0d80*/  @!UP1 UMOV UR9, 0x400 ;  /* 0x0000040000099882 */ /* 0x000fe20000000000 */
[----:B------:R-:W-:Y:S01]  /*0d90*/  VOTEU.ALL UP2, P1 ;  /* 0x00000000003f7886 */ /* 0x000fe20000840000 */
[----:B------:R-:W-:Y:S01]  /*0da0*/  VOTEU.ALL UP3, P1 ;  /* 0x00000000003f7886 */ /* 0x000fe20000860000 */
[----:B------:R-:W-:Y:S01]  /*0db0*/  VOTEU.ALL UP4, P1 ;  /* 0x00000000003f7886 */ /* 0x000fe20000880000 */
[----:B------:R-:W1:Y:S01]  /*0dc0*/  @!UP1 S2UR UR10, SR_CgaCtaId ;  /* 0x00000000000a99c3 */ /* 0x000e620000008800 */
[----:B------:R-:W-:Y:S01]  /*0dd0*/  VOTEU.ALL UP5, P1 ;  /* 0x00000000003f7886 */ /* 0x000fe200008a0000 */
[----:B------:R-:W-:-:S04]  /*0de0*/  SHF.R.S32.HI R3, RZ, 0x1f, R4 ;  /* 0x0000001fff037819 */ /* 0x000fc80000011404 */
[----:B------:R-:W-:-:S04]  /*0df0*/  LEA.HI R3, R3, R4, RZ, 0x7 ;  /* 0x0000000403037211 */ /* 0x000fc800078f38ff */
[----:B------:R-:W-:-:S05]  /*0e00*/  LOP3.LUT R3, R3, 0xffffff80, RZ, 0xc0, !PT ;  /* 0xffffff8003037812 */ /* 0x000fca00078ec0ff */
[----:B------:R-:W-:Y:S01]  /*0e10*/  IMAD.IADD R3, R4, 0x1, -R3 ;  /* 0x0000000104037824 */ /* 0x000fe200078e0a03 */
[----:B0-----:R-:W-:Y:S02]  /*0e20*/  @!UP0 ULEA UR8, UR7, UR6, 0x18 ;  /* 0x0000000607088291 */ /* 0x001fe4000f8ec03f */
[----:B------:R-:W-:-:S04]  /*0e30*/  @!UP1 UIADD3 UR6, -UR11, 0x100000, URZ ;  /* 0x001000000b069890 */ /* 0x000fc8000fffe13f */
[----:B------:R-:W-:Y:S02]  /*0e40*/  @!UP1 USHF.L.U32 UR7, UR6, 0xb, URZ ;  /* 0x0000000b06079899 */ /* 0x000fe4000800063f */
[----:B------:R-:W-:Y:S01]  /*0e50*/  @!UP1 USHF.L.U32 UR6, UR6, 0x1, URZ ;  /* 0x0000000106069899 */ /* 0x000fe2000800063f */
[----:B------:R-:W-:Y:S01]  /*0e60*/  VOTEU.ALL UP0, P0 ;  /* 0x00000000003f7886 */ /* 0x000fe20000000000 */
[----:B-1----:R-:W-:Y:S01]  /*0e70*/  @!UP1 ULEA UR9, UR10, UR9, 0x18 ;  /* 0x000000090a099291 */ /* 0x002fe2000f8ec03f */
[----:B------:R-:W-:Y:S02]  /*0e80*/  VOTEU.ALL UP1, P0 ;  /* 0x00000000003f7886 */ /* 0x000fe40000020000 */
[----:B------:R-:W-:Y:S01]  /*0e90*/  ULDC.64 UR10, c[0x0][0x598] ;  /* 0x00016600000a7ab9 */ /* 0x000fe20000000a00 */
[----:B------:R-:W-:Y:S01]  /*0ea0*/  ISETP.NE.AND P0, PT, R0, 0x3, PT ;  /* 0x000000030000780c */ /* 0x000fe20003f05270 */
[----:B------:R-:W0:Y:S02]  /*0eb0*/  FENCE.VIEW.ASYNC.S ;  /* 0x00000000000073c6 */ /* 0x000e240000000000 */
[----:B0-----:R0:W1:Y:S01]  /*0ec0*/  @!UP0 SYNCS.EXCH.64 URZ, [UR8+0x4e0], UR4 ;  /* 0x0004e004083f85b2 */ /* 0x0010620008000100 */
[----:B------:R-:W-:-:S02]  /*0ed0*/  ISETP.NE.U32.AND P1, PT, RZ, UR10, PT ;  /* 0x0000000aff007c0c */ /* 0x000fc4000bf25070 */
[----:B------:R-:W-:Y:S02]  /*0ee0*/  ISETP.EQ.OR P0, PT, R0, RZ, !P0 ;  /* 0x000000ff0000720c */ /* 0x000fe40004702670 */
[----:B------:R-:W-:Y:S02]  /*0ef0*/  ISETP.NE.AND.EX P1, PT, RZ, UR11, PT, P1 ;  /* 0x0000000bff007c0c */ /* 0x000fe4000bf25310 */
[----:B------:R-:W-:-:S04]  /*0f00*/  ISETP.EQ.AND P0, PT, R8, RZ, P0 ;  /* 0x000000ff0800720c */ /* 0x000fc80000702270 */
[----:B------:R-:W-:-:S04]  /*0f10*/  SEL R16, RZ, 0x1, !P0 ;  /* 0x00000001ff107807 */ /* 0x000fc80004000000 */
[----:B------:R-:W-:Y:S01]  /*0f20*/  SEL R16, R16, 0x2, P3 ;  /* 0x0000000210107807 */ /* 0x000fe20001800000 */
[----:B------:R0:W1:Y:S01]  /*0f30*/  @!UP1 SYNCS.EXCH.64 URZ, [UR8+0x4e8], UR4 ;  /* 0x0004e804083f95b2 */ /* 0x0000620008000100 */
[----:B------:R-:W-:Y:S01]  /*0f40*/  NOP ;  /* 0x0000000000007918 */ /* 0x000fe20000000000 */
[----:B------:R0:W1:Y:S01]  /*0f50*/  @!UP2 SYNCS.EXCH.64 URZ, [UR9+0x4c0], UR6 ;  /* 0x0004c006093fa5b2 */ /* 0x0000620008000100 */
[----:B------:R0:W1:Y:S01]  /*0f60*/  @!UP3 SYNCS.EXCH.64 URZ, [UR9+0x4c8], UR6 ;  /* 0x0004c806093fb5b2 */ /* 0x0000620008000100 */
[----:B------:R0:W1:Y:S01]  /*0f70*/  @!UP4 SYNCS.EXCH.64 URZ, [UR9+0x4d0], UR6 ;  /* 0x0004d006093fc5b2 */ /* 0x0000620008000100 */
[----:B------:R0:W1:Y:S01]  /*0f80*/  @!UP5 SYNCS.EXCH.64 URZ, [UR9+0x4d8], UR6 ;  /* 0x0004d806093fd5b2 */ /* 0x0000620008000100 */
[----:B------:R-:W-:Y:S01]  /*0f90*/  NOP ;  /* 0x0000000000007918 */ /* 0x000fe20000000000 */
[----:B-1----:R-:W-:Y:S06]  /*0fa0*/  BAR.SYNC.DEFER_BLOCKING 0x0 ;  /* 0x0000000000007b1d */ /* 0x002fec0000010000 */
[----:B0-2---:R-:W-:Y:S05]  /*0fb0*/  @!P1 BRA `(.L_x_4) ;  /* 0x00000000001c9947 */ /* 0x005fea0003800000 */
[----:B------:R-:W0:Y:S02]  /*0fc0*/  LDC.64 R6, c[0x0][0x598] ;  /* 0x00016600ff067b82 */ /* 0x000e240000000a00 */
[----:B0-----:R-:W2:Y:S02]  /*0fd0*/  LDG.E.64 R6, desc[UR36][R6.64] ;  /* 0x0000002406067981 */ /* 0x001ea4000c1e1b00 */
[----:B--2---:R-:W-:-:S04]  /*0fe0*/  ISETP.NE.U32.AND P0, PT, R6, RZ, PT ;  /* 0x000000ff0600720c */ /* 0x004fc80003f05070 */
[----:B------:R-:W-:-:S13]  /*0ff0*/  ISETP.NE.AND.EX P0, PT, R7, RZ, PT, P0 ;  /* 0x000000ff0700720c */ /* 0x000fda0003f05300 */
[----:B------:R-:W-:Y:S05]  /*1000*/  @!P0 BRA `(.L_x_4) ;  /* 0x0000000000088947 */ /* 0x000fea0003800000 */
[----:B------:R1:W5:Y:S01]  /*1010*/  LD.E R40, desc[UR36][R6.64] ;  /* 0x0000002406287980 */ /* 0x000362000c101900 */
[----:B------:R-:W-:Y:S05]  /*1020*/  BRA `(.L_x_5) ;  /* 0x0000000000247947 */ /* 0x000fea0003800000 */
.L_x_4:
[----:B------:R-:W-:Y:S02]  /*1030*/  ULDC.64 UR4, c[0x0][0x588] ;  /* 0x0001620000047ab9 */ /* 0x000fe40000000a00 */
[----:B------:R-:W-:-:S04]  /*1040*/  ISETP.NE.U32.AND P0, PT, RZ, UR4, PT ;  /* 0x00000004ff007c0c */ /* 0x000fc8000bf05070 */
[----:B------:R-:W-:-:S13]  /*1050*/  ISETP.NE.AND.EX P0, PT, RZ, UR5, PT, P0 ;  /* 0x00000005ff007c0c */ /* 0x000fda000bf05300 */
[----:B------:R-:W-:Y:S05]  /*1060*/  @!P0 BRA `(.L_x_6) ;  /* 0x00000000000c8947 */ /* 0x000fea0003800000 */
[----:B------:R-:W0:Y:S02]  /*1070*/  LDC.64 R40, c[0x0][0x588] ;  /* 0x00016200ff287b82 */ /* 0x000e240000000a00 */
[----:B0-----:R0:W5:Y:S01]  /*1080*/  LDG.E R40, desc[UR36][R40.64] ;  /* 0x0000002428287981 */ /* 0x001162000c1e1900 */
[----:B------:R-:W-:Y:S05]  /*1090*/  BRA `(.L_x_5) ;  /* 0x0000000000087947 */ /* 0x000fea0003800000 */
.L_x_6:
[----:B------:R-:W-:Y:S02]  /*10a0*/  ULDC UR4, c[0x0][0x580] ;  /* 0x0001600000047ab9 */ /* 0x000fe40000000800 */
[----:B------:R-:W-:-:S07]  /*10b0*/  IMAD.U32 R40, RZ, RZ, UR4 ;  /* 0x00000004ff287e24 */ /* 0x000fce000f8e00ff */
.L_x_5:
[----:B------:R-:W-:Y:S02]  /*10c0*/  ULDC.64 UR4, c[0x0][0x5a0] ;  /* 0x0001680000047ab9 */ /* 0x000fe40000000a00 */
[----:B------:R-:W-:-:S04]  /*10d0*/  ISETP.NE.U32.AND P0, PT, RZ, UR4, PT ;  /* 0x00000004ff007c0c */ /* 0x000fc8000bf05070 */
[----:B------:R-:W-:-:S13]  /*10e0*/  ISETP.NE.AND.EX P0, PT, RZ, UR5, PT, P0 ;  /* 0x00000005ff007c0c */ /* 0x000fda000bf05300 */
[----:B------:R-:W-:Y:S05]  /*10f0*/  @!P0 BRA `(.L_x_7) ;  /* 0x00000000001c8947 */ /* 0x000fea0003800000 */
[----:B-1----:R-:W1:Y:S02]  /*1100*/  LDC.64 R6, c[0x0][0x5a0] ;  /* 0x00016800ff067b82 */ /* 0x002e640000000a00 */
[----:B-1----:R-:W2:Y:S02]  /*1110*/  LDG.E.64 R6, desc[UR36][R6.64] ;  /* 0x0000002406067981 */ /* 0x002ea4000c1e1b00 */
[----:B--2---:R-:W-:-:S04]  /*1120*/  ISETP.NE.U32.AND P0, PT, R6, RZ, PT ;  /* 0x000000ff0600720c */ /* 0x004fc80003f05070 */
[----:B------:R-:W-:-:S13]  /*1130*/  ISETP.NE.AND.EX P0, PT, R7, RZ, PT, P0 ;  /* 0x000000ff0700720c */ /* 0x000fda0003f05300 */
[----:B------:R-:W-:Y:S05]  /*1140*/  @!P0 BRA `(.L_x_7) ;  /* 0x0000000000088947 */ /* 0x000fea0003800000 */
[----:B0-----:R2:W5:Y:S01]  /*1150*/  LD.E R41, desc[UR36][R6.64] ;  /* 0x0000002406297980 */ /* 0x001562000c101900 */
[----:B------:R-:W-:Y:S05]  /*1160*/  BRA `(.L_x_8) ;  /* 0x0000000000247947 */ /* 0x000fea0003800000 */
.L_x_7:
[----:B------:R-:W-:Y:S02]  /*1170*/  ULDC.64 UR4, c[0x0][0x590] ;  /* 0x0001640000047ab9 */ /* 0x000fe40000000a00 */
[----:B------:R-:W-:-:S04]  /*1180*/  ISETP.NE.U32.AND P0, PT, RZ, UR4, PT ;  /* 0x00000004ff007c0c */ /* 0x000fc8000bf05070 */
[----:B------:R-:W-:-:S13]  /*1190*/  ISETP.NE.AND.EX P0, PT, RZ, UR5, PT, P0 ;  /* 0x00000005ff007c0c */ /* 0x000fda000bf05300 */
[----:B------:R-:W-:Y:S05]  /*11a0*/  @!P0 BRA `(.L_x_9) ;  /* 0x00000000000c8947 */ /* 0x000fea0003800000 */
[----:B-1----:R-:W0:Y:S02]  /*11b0*/  LDC.64 R6, c[0x0][0x590] ;  /* 0x00016400ff067b82 */ /* 0x002e240000000a00 */
[----:B0-----:R0:W5:Y:S01]  /*11c0*/  LDG.E R41, desc[UR36][R6.64] ;  /* 0x0000002406297981 */ /* 0x001162000c1e1900 */
[----:B------:R-:W-:Y:S05]  /*11d0*/  BRA `(.L_x_8) ;  /* 0x0000000000087947 */ /* 0x000fea0003800000 */
.L_x_9:
[----:B------:R-:W-:Y:S02]  /*11e0*/  ULDC UR4, c[0x0][0x584] ;  /* 0x0001610000047ab9 */ /* 0x000fe40000000800 */
[----:B0-----:R-:W-:-:S07]  /*11f0*/  IMAD.U32 R41, RZ, RZ, UR4 ;  /* 0x00000004ff297e24 */ /* 0x001fce000f8e00ff */
.L_x_8:
[----:B------:R-:W3:Y:S01]  /*1200*/  LDC R2, c[0x0][0x65c] ;  /* 0x00019700ff027b82 */ /* 0x000ee20000000800 */
[----:B------:R-:W4:Y:S01]  /*1210*/  S2R R15, SR_CTAID.Y ;  /* 0x00000000000f7919 */ /* 0x000f220000002600 */
[----:B------:R-:W-:Y:S01]  /*1220*/  ISETP.NE.AND P0, PT, R8, 0x2, PT ;  /* 0x000000020800780c */ /* 0x000fe20003f05270 */
[----:B------:R-:W-:Y:S01]  /*1230*/  ULDC UR6, c[0x0][0x28c] ;  /* 0x0000a30000067ab9 */ /* 0x000fe20000000800 */
[----:B------:R-:W-:Y:S01]  /*1240*/  UMOV UR39, URZ ;  /* 0x0000003f00277c82 */ /* 0x000fe20008000000 */
[----:B012---:R-:W0:Y:S01]  /*1250*/  S2R R6, SR_CTAID.X ;  /* 0x0000000000067919 */ /* 0x007e220000002500 */
[----:B------:R-:W-:Y:S01]  /*1260*/  UIADD3 UR6, UR6, 0x1f, URZ ;  /* 0x0000001f06067890 */ /* 0x000fe2000fffe03f */
[----:B------:R-:W-:Y:S01]  /*1270*/  UMOV UR38, URZ ;  /* 0x0000003f00267c82 */ /* 0x000fe20008000000 */
[----:B------:R-:W-:Y:S02]  /*1280*/  ULDC.64 UR8, c[0x0][0x650] ;  /* 0x0001940000087ab9 */ /* 0x000fe40000000a00 */
[----:B------:R-:W-:-:S04]  /*1290*/  USHF.R.S32.HI UR7, URZ, 0x1f, UR6 ;  /* 0x0000001f3f077899 */ /* 0x000fc80008011406 */
[----:B------:R-:W-:-:S04]  /*12a0*/  ULEA.HI UR7, UR7, UR6, URZ, 0x5 ;  /* 0x0000000607077291 */ /* 0x000fc8000f8f283f */
[----:B------:R-:W-:Y:S01]  /*12b0*/  USHF.R.S32.HI UR40, URZ, 0x5, UR7 ;  /* 0x000000053f287899 */ /* 0x000fe20008011407 */
[----:B---3--:R-:W-:-:S13]  /*12c0*/  ISETP.NE.AND P1, PT, R2, 0x1, PT ;  /* 0x000000010200780c */ /* 0x008fda0003f25270 */
[----:B------:R-:W0:Y:S01]  /*12d0*/  @P1 LDC R19, c[0x0][0x10] ;  /* 0x00000400ff131b82 */ /* 0x000e220000000800 */
[----:B----4-:R-:W-:Y:S02]  /*12e0*/  @P1 IMAD.MOV.U32 R8, RZ, RZ, R15 ;  /* 0x000000ffff081224 */ /* 0x010fe400078e000f */
[----:B------:R-:W-:Y:S02]  /*12f0*/  @P1 IMAD.MOV.U32 R9, RZ, RZ, RZ ;  /* 0x000000ffff091224 */ /* 0x000fe400078e00ff */
[----:B------:R-:W-:-:S03]  /*1300*/  @P1 IMAD.MOV.U32 R7, RZ, RZ, RZ ;  /* 0x000000ffff071224 */ /* 0x000fc600078e00ff */
[----:B------:R-:W1:Y:S01]  /*1310*/  @!P1 LDC R11, c[0x0][0xc] ;  /* 0x00000300ff0b9b82 */ /* 0x000e620000000800 */
[----:B------:R-:W-:Y:S01]  /*1320*/  ULDC UR4, c[0x0][0xc] ;  /* 0x0000030000047ab9 */ /* 0x000fe20000000800 */
[----:B------:R-:W-:Y:S02]  /*1330*/  ULDC UR5, c[0x0][0x10] ;  /* 0x0000040000057ab9 */ /* 0x000fe40000000800 */
[----:B------:R-:W-:-:S04]  /*1340*/  UIMAD.WIDE.U32 UR4, UR4, UR5, URZ ;  /* 0x00000005040472a5 */ /* 0x000fc8000f8e003f */
[----:B------:R-:W2:Y:S01]  /*1350*/  LDC R10, c[0x0][0x14] ;  /* 0x00000500ff0a7b82 */ /* 0x000ea20000000800 */
[----:B0-----:R-:W-:-:S04]  /*1360*/  @P1 IMAD.WIDE.U32 R18, R6, R19, R8 ;  /* 0x0000001306121225 */ /* 0x001fc800078e0008 */
[----:B------:R-:W-:Y:S02]  /*1370*/  @P1 IMAD.IADD R2, R19, 0x1, R7 ;  /* 0x0000000113021824 */ /* 0x000fe400078e0207 */
[----:B------:R-:W-:Y:S02]  /*1380*/  IMAD.MOV.U32 R7, RZ, RZ, RZ ;  /* 0x000000ffff077224 */ /* 0x000fe400078e00ff */
[----:B-1----:R-:W-:-:S04]  /*1390*/  @!P1 IMAD.WIDE.U32 R8, R11, R15, R6 ;  /* 0x0000000f0b089225 */ /* 0x002fc800078e0006 */
[----:B------:R-:W-:Y:S02]  /*13a0*/  @!P1 IMAD.MOV.U32 R18, RZ, RZ, R8 ;  /* 0x000000ffff129224 */ /* 0x000fe400078e0008 */
[----:B--2---:R-:W-:-:S04]  /*13b0*/  IMAD.WIDE.U32 R12, R10, UR4, RZ ;  /* 0x000000040a0c7c25 */ /* 0x004fc8000f8e00ff */
[----:B------:R-:W-:Y:S01]  /*13c0*/  IMAD R23, R10, UR5, RZ ;  /* 0x000000050a177c24 */ /* 0x000fe2000f8e02ff */
[----:B------:R0:W-:Y:S01]  /*13d0*/  STL.64 [R1], R12 ;  /* 0x0000000c01007387 */ /* 0x0001e20000100a00 */
[----:B------:R-:W-:Y:S02]  /*13e0*/  @!P1 IMAD.MOV.U32 R2, RZ, RZ, R9 ;  /* 0x000000ffff029224 */ /* 0x000fe400078e0009 */
[----:B------:R-:W-:Y:S01]  /*13f0*/  IMAD.IADD R23, R13, 0x1, R23 ;  /* 0x000000010d177824 */ /* 0x000fe200078e0217 */
[----:B------:R-:W-:Y:S06]  /*1400*/  @P0 BRA `(.L_x_10) ;  /* 0x0000000000200947 */ /* 0x000fec0003800000 */
[----:B------:R-:W-:Y:S01]  /*1410*/  UISETP.GE.U32.AND UP0, UPT, UR40, 0x4b, UPT ;  /* 0x0000004b2800788c */ /* 0x000fe2000bf06070 */
[----:B------:R-:W-:Y:S01]  /*1420*/  IADD3 R18, P0, R18, R12, RZ ;  /* 0x0000000c12127210 */ /* 0x000fe20007f1e0ff */
[----:B------:R-:W-:Y:S01]  /*1430*/  UIMAD.WIDE.U32 UR4, UR40, 0x1b4e81b5, URZ ;  /* 0x1b4e81b5280478a5 */ /* 0x000fe2000f8e003f */
[----:B------:R-:W-:-:S03]  /*1440*/  UMOV UR38, URZ ;  /* 0x0000003f00267c82 */ /* 0x000fc60008000000 */
[----:B------:R-:W-:Y:S01]  /*1450*/  USHF.R.U32.HI UR4, URZ, 0x3, UR5 ;  /* 0x000000033f047899 */ /* 0x000fe20008011605 */
[----:B------:R-:W-:-:S03]  /*1460*/  IMAD.X R2, R23, 0x1, R2, P0 ;  /* 0x0000000117027824 */ /* 0x000fc600000e0602 */
[----:B------:R-:W-:Y:S02]  /*1470*/  UIMAD UR39, UR4, -0x4b, UR40 ;  /* 0xffffffb5042778a4 */ /* 0x000fe4000f8e0228 */
[----:B------:R-:W-:-:S12]  /*1480*/  @UP0 ULOP3.LUT UR38, UR4, 0x1, URZ, 0xc0, !UPT ;  /* 0x0000000104260892 */ /* 0x000fd8000f8ec03f */
.L_x_10:
[----:B------:R-:W-:Y:S01]  /*1490*/  ISETP.GE.U32.AND P0, PT, R18, UR8, PT ;  /* 0x0000000812007c0c */ /* 0x000fe2000bf06070 */
[----:B------:R-:W-:Y:S01]  /*14a0*/  IMAD.MOV.U32 R19, RZ, RZ, -0x1 ;  /* 0xffffffffff137424 */ /* 0x000fe200078e00ff */
[----:B------:R-:W-:Y:S01]  /*14b0*/  PRMT R8, RZ, 0x7610, R8 ;  /* 0x00007610ff087816 */ /* 0x000fe20000000008 */
[----:B------:R-:W-:Y:S01]  /*14c0*/  IMAD.MOV.U32 R22, RZ, RZ, -0x1 ;  /* 0xffffffffff167424 */ /* 0x000fe200078e00ff */
[----:B------:R-:W-:Y:S01]  /*14d0*/  ISETP.GE.U32.AND.EX P0, PT, R2, UR9, PT, P0 ;  /* 0x0000000902007c0c */ /* 0x000fe2000bf06100 */
[----:B------:R-:W-:-:S12]  /*14e0*/  IMAD.MOV.U32 R17, RZ, RZ, -0x1 ;  /* 0xffffffffff117424 */ /* 0x000fd800078e00ff */
[----:B------:R-:W-:Y:S05]  /*14f0*/  @P0 BRA `(.L_x_11) ;  /* 0x00000004005c0947 */ /* 0x000fea0003800000 */
[----:B------:R-:W1:Y:S01]  /*1500*/  LDC.64 R20, c[0x0][0x628] ;  /* 0x00018a00ff147b82 */ /* 0x000e620000000a00 */
[----:B------:R-:W-:Y:S02]  /*1510*/  IMAD.MOV.U32 R8, RZ, RZ, R18 ;  /* 0x000000ffff087224 */ /* 0x000fe400078e0012 */
[----:B------:R-:W-:-:S05]  /*1520*/  IMAD.MOV.U32 R9, RZ, RZ, R2 ;  /* 0x000000ffff097224 */ /* 0x000fca00078e0002 */
[----:B------:R-:W2:Y:S08]  /*1530*/  LDC R14, c[0x0][0x630] ;  /* 0x00018c00ff0e7b82 */ /* 0x000eb00000000800 */
[----:B------:R-:W3:Y:S01]  /*1540*/  LDC.64 R24, c[0x0][0x620] ;  /* 0x00018800ff187b82 */ /* 0x000ee20000000a00 */
[----:B-1----:R-:W-:-:S04]  /*1550*/  ISETP.NE.U32.AND P0, PT, R20, RZ, PT ;  /* 0x000000ff1400720c */ /* 0x002fc80003f05070 */
[----:B------:R-:W-:-:S13]  /*1560*/  ISETP.NE.AND.EX P0, PT, R21, RZ, PT, P0 ;  /* 0x000000ff1500720c */ /* 0x000fda0003f05300 */
[----:B--23--:R-:W-:Y:S05]  /*1570*/  @!P0 BRA `(.L_x_12) ;  /* 0x0000000000288947 */ /* 0x00cfea0003800000 */
[----:B0-----:R-:W0:Y:S02]  /*1580*/  LDC R13, c[0x0][0x634] ;  /* 0x00018d00ff0d7b82 */ /* 0x001e240000000800 */
[----:B0-----:R-:W-:-:S05]  /*1590*/  IADD3 R13, P0, R18, R13, RZ ;  /* 0x0000000d120d7210 */ /* 0x001fca0007f1e0ff */
[----:B------:R-:W-:-:S04]  /*15a0*/  IMAD.X R17, RZ, RZ, R2, P0 ;  /* 0x000000ffff117224 */ /* 0x000fc800000e0602 */
[----:B------:R-:W-:-:S04]  /*15b0*/  IMAD.WIDE.U32 R8, R17, R20, RZ ;  /* 0x0000001411087225 */ /* 0x000fc800078e00ff */
[----:B------:R-:W-:-:S04]  /*15c0*/  IMAD.WIDE.U32 R10, P0, R13, R21, R8 ;  /* 0x000000150d0a7225 */ /* 0x000fc80007800008 */
[----:B------:R-:W-:-:S04]  /*15d0*/  IMAD.WIDE.U32 R8, R13, R20, RZ ;  /* 0x000000140d087225 */ /* 0x000fc800078e00ff */
[----:B------:R-:W-:Y:S01]  /*15e0*/  IMAD.X R13, RZ, RZ, RZ, P0 ;  /* 0x000000ffff0d7224 */ /* 0x000fe200000e06ff */
[----:B------:R-:W-:Y:S01]  /*15f0*/  IADD3 RZ, P0, R9, R10, RZ ;  /* 0x0000000a09ff7210 */ /* 0x000fe20007f1e0ff */
[----:B------:R-:W-:-:S04]  /*1600*/  IMAD.MOV.U32 R12, RZ, RZ, R11 ;  /* 0x000000ffff0c7224 */ /* 0x000fc800078e000b */
[----:B------:R-:W-:-:S08]  /*1610*/  IMAD.WIDE.U32.X R8, R17, R21, R12, P0 ;  /* 0x0000001511087225 */ /* 0x000fd000000e040c */
.L_x_12:
[-CC-:B------:R-:W-:Y:S01]  /*1620*/  SHF.R.U64 R30, R8, R14.reuse, R9.reuse ;  /* 0x0000000e081e7219 */ /* 0x180fe20000001209 */
[----:B0-----:R-:W0:Y:S01]  /*1630*/  LDC R12, c[0x0][0x618] ;  /* 0x00018600ff0c7b82 */ /* 0x001e220000000800 */
[----:B------:R-:W-:Y:S01]  /*1640*/  SHF.R.U32.HI R8, RZ, R14, R9 ;  /* 0x0000000eff087219 */ /* 0x000fe20000011609 */
[----:B------:R-:W-:Y:S01]  /*1650*/  ULDC UR4, c[0x0][0x150] ;  /* 0x0000540000047ab9 */ /* 0x000fe20000000800 */
[----:B------:R-:W-:Y:S01]  /*1660*/  IADD3 R13, P0, RZ, -R30, RZ ;  /* 0x8000001eff0d7210 */ /* 0x000fe20007f1e0ff */
[----:B------:R-:W-:Y:S01]  /*1670*/  IMAD.MOV.U32 R19, RZ, RZ, R2 ;  /* 0x000000ffff137224 */ /* 0x000fe200078e0002 */
[----:B------:R-:W-:-:S03]  /*1680*/  I2FP.F32.U32 R7, R6 ;  /* 0x0000000600077245 */ /* 0x000fc60000201000 */
[----:B------:R-:W1:Y:S01]  /*1690*/  LDC.64 R26, c[0x0][0x640] ;  /* 0x00019000ff1a7b82 */ /* 0x000e620000000a00 */
[----:B------:R-:W-:Y:S02]  /*16a0*/  IMAD.X R17, RZ, RZ, ~R8, P0 ;  /* 0x000000ffff117224 */ /* 0x000fe400000e0e08 */
[----:B------:R-:W-:Y:S01]  /*16b0*/  FMUL R7, R7, UR4 ;  /* 0x0000000407077c20 */ /* 0x000fe20008400000 */
[----:B------:R-:W-:Y:S01]  /*16c0*/  IMAD.WIDE.U32 R8, R13, R24, R18 ;  /* 0x000000180d087225 */ /* 0x000fe200078e0012 */
[----:B------:R-:W-:-:S03]  /*16d0*/  ULDC UR4, c[0x0][0x154] ;  /* 0x0000550000047ab9 */ /* 0x000fc60000000800 */
[----:B------:R-:W-:Y:S01]  /*16e0*/  IMAD R10, R17, R24, RZ ;  /* 0x00000018110a7224 */ /* 0x000fe200078e02ff */
[----:B------:R-:W2:Y:S01]  /*16f0*/  LDC R14, c[0x0][0x608] ;  /* 0x00018200ff0e7b82 */ /* 0x000ea20000000800 */
[----:B------:R-:W3:Y:S02]  /*1700*/  F2I.U32.TRUNC.NTZ R7, R7 ;  /* 0x0000000700077305 */ /* 0x000ee4000020f000 */
[----:B------:R-:W-:-:S04]  /*1710*/  IMAD R13, R13, R25, R10 ;  /* 0x000000190d0d7224 */ /* 0x000fc800078e020a */
[----:B------:R-:W-:Y:S01]  /*1720*/  IMAD.IADD R9, R9, 0x1, R13 ;  /* 0x0000000109097824 */ /* 0x000fe200078e020d */
[----:B------:R-:W4:Y:S01]  /*1730*/  LDC R11, c[0x0][0x144] ;  /* 0x00005100ff0b7b82 */ /* 0x000f220000000800 */
[----:B------:R-:W-:-:S03]  /*1740*/  IMAD.MOV.U32 R13, RZ, RZ, 0x1 ;  /* 0x00000001ff0d7424 */ /* 0x000fc600078e00ff */
[-C--:B0-----:R-:W-:Y:S02]  /*1750*/  SHF.R.U64 R22, R8, R12.reuse, R9 ;  /* 0x0000000c08167219 */ /* 0x081fe40000001209 */
[----:B------:R-:W-:Y:S02]  /*1760*/  I2FP.F32.U32 R8, R15 ;  /* 0x0000000f00087245 */ /* 0x000fe40000201000 */
[----:B------:R-:W0:Y:S01]  /*1770*/  LDC R24, c[0x0][0x658] ;  /* 0x00019600ff187b82 */ /* 0x000e220000000800 */
[----:B-1----:R-:W-:Y:S01]  /*1780*/  ISETP.NE.U32.AND P0, PT, R26, RZ, PT ;  /* 0x000000ff1a00720c */ /* 0x002fe20003f05070 */
[----:B---3--:R-:W-:Y:S02]  /*1790*/  IMAD.MOV R10, RZ, RZ, -R7 ;  /* 0x000000ffff0a7224 */ /* 0x008fe400078e0a07 */
[----:B------:R-:W-:Y:S01]  /*17a0*/  FMUL R8, R8, UR4 ;  /* 0x0000000408087c20 */ /* 0x000fe20008400000 */
[----:B------:R-:W-:Y:S01]  /*17b0*/  SHF.R.U32.HI R7, RZ, R12, R9 ;  /* 0x0000000cff077219 */ /* 0x000fe20000011609 */
[----:B------:R-:W-:Y:S01]  /*17c0*/  IMAD.MOV.U32 R9, RZ, RZ, -0x1 ;  /* 0xffffffffff097424 */ /* 0x000fe200078e00ff */
[----:B------:R-:W-:Y:S01]  /*17d0*/  ISETP.NE.AND.EX P0, PT, R27, RZ, PT, P0 ;  /* 0x000000ff1b00720c */ /* 0x000fe20003f05300 */
[----:B------:R1:W3:Y:S01]  /*17e0*/  F2I.U32.TRUNC.NTZ R17, R8 ;  /* 0x0000000800117305 */ /* 0x0002e2000020f000 */
[----:B------:R-:W1:Y:S01]  /*17f0*/  LDC R20, c[0x0][0x148] ;  /* 0x00005200ff147b82 */ /* 0x000e620000000800 */
[----:B--2---:R-:W-:-:S02]  /*1800*/  SHF.R.U64 R31, R22, R14, R7 ;  /* 0x0000000e161f7219 */ /* 0x004fc40000001207 */
[----:B------:R-:W-:-:S05]  /*1810*/  SHF.R.U32.HI R7, RZ, R14, R7 ;  /* 0x0000000eff077219 */ /* 0x000fca0000011607 */
[----:B------:R-:W2:Y:S01]  /*1820*/  LDC R21, c[0x0][0x600] ;  /* 0x00018000ff157b82 */ /* 0x000ea20000000800 */
[----:B----4-:R-:W-:-:S07]  /*1830*/  IMAD R12, R11, R10, R6 ;  /* 0x0000000a0b0c7224 */ /* 0x010fce00078e0206 */
[----:B------:R-:W4:Y:S01]  /*1840*/  LDC R25, c[0x0][0x648] ;  /* 0x00019200ff197b82 */ /* 0x000f220000000800 */
[-C--:B0-----:R-:W-:Y:S02]  /*1850*/  SHF.L.U32 R6, R9, R24.reuse, RZ ;  /* 0x0000001809067219 */ /* 0x081fe400000006ff */
[--C-:B------:R-:W-:Y:S02]  /*1860*/  SHF.R.U64 R32, R31, R24, R7.reuse ;  /* 0x000000181f207219 */ /* 0x100fe40000001207 */
[----:B------:R-:W-:Y:S02]  /*1870*/  LOP3.LUT R14, RZ, R6, RZ, 0x33, !PT ;  /* 0x00000006ff0e7212 */ /* 0x000fe400078e33ff */
[-C--:B------:R-:W-:Y:S01]  /*1880*/  SHF.R.U32.HI R7, RZ, R24.reuse, R7 ;  /* 0x00000018ff077219 */ /* 0x080fe20000011607 */
[----:B------:R-:W0:Y:S01]  /*1890*/  LDC R29, c[0x0][0x638] ;  /* 0x00018e00ff1d7b82 */ /* 0x000e220000000800 */
[----:B------:R-:W-:Y:S01]  /*18a0*/  SHF.L.U32 R13, R13, R24, RZ ;  /* 0x000000180d0d7219 */ /* 0x000fe200000006ff */
[----:B------:R-:W-:-:S06]  /*18b0*/  IMAD.MOV.U32 R6, RZ, RZ, R32 ;  /* 0x000000ffff067224 */ /* 0x000fcc00078e0020 */
[----:B------:R-:W0:Y:S01]  /*18c0*/  LDC R28, c[0x0][0x610] ;  /* 0x00018400ff1c7b82 */ /* 0x000e220000000800 */
[----:B-1-3--:R-:W-:Y:S05]  /*18d0*/  @!P0 BRA `(.L_x_13) ;  /* 0x0000000000288947 */ /* 0x00afea0003800000 */
[----:B------:R-:W1:Y:S02]  /*18e0*/  LDC R11, c[0x0][0x64c] ;  /* 0x00019300ff0b7b82 */ /* 0x000e640000000800 */
[----:B-1----:R-:W-:-:S05]  /*18f0*/  IADD3 R11, P0, R32, R11, RZ ;  /* 0x0000000b200b7210 */ /* 0x002fca0007f1e0ff */
        /* <DEDUP_REMOVED lines=8> */
.L_x_13:
[----:B----4-:R-:W-:Y:S01]  /*1980*/  SHF.R.U64 R6, R6, R25, R7 ;  /* 0x0000001906067219 */ /* 0x010fe20000001207 */
[----:B--2---:R-:W-:Y:S01]  /*1990*/  VIADD R7, R21, 0xffffffff ;  /* 0xffffffff15077836 */ /* 0x004fe20000000000 */
[----:B------:R-:W-:Y:S01]  /*19a0*/  LOP3.LUT R14, R31, R14, RZ, 0xc0, !PT ;  /* 0x0000000e1f0e7212 */ /* 0x000fe200078ec0ff */
[----:B------:R-:W-:Y:S02]  /*19b0*/  IMAD.MOV R17, RZ, RZ, -R17 ;  /* 0x000000ffff117224 */ /* 0x000fe400078e0a11 */
[----:B------:R-:W-:Y:S01]  /*19c0*/  IMAD.MOV R8, RZ, RZ, -R6 ;  /* 0x000000ffff087224 */ /* 0x000fe200078e0a06 */
[----:B------:R-:W-:Y:S01]  /*19d0*/  LOP3.LUT R7, R22, R7, RZ, 0xc0, !PT ;  /* 0x0000000716077212 */ /* 0x000fe200078ec0ff */
[----:B------:R-:W-:Y:S02]  /*19e0*/  IMAD R13, R13, R6, R14 ;  /* 0x000000060d0d7224 */ /* 0x000fe400078e020e */
[----:B------:R-:W-:Y:S02]  /*19f0*/  @P1 IMAD R12, R20, R17, R15 ;  /* 0x00000011140c1224 */ /* 0x000fe400078e020f */
[----:B0-----:R-:W-:-:S02]  /*1a00*/  IMAD R6, R8, R29, R32 ;  /* 0x0000001d08067224 */ /* 0x001fc400078e0220 */
[----:B------:R-:W-:Y:S02]  /*1a10*/  IMAD R12, R13, R28, R12 ;  /* 0x0000001c0d0c7224 */ /* 0x000fe400078e020c */
[----:B------:R-:W-:Y:S02]  /*1a20*/  IMAD R19, R6, R21, R7 ;  /* 0x0000001506137224 */ /* 0x000fe400078e0207 */
[----:B------:R-:W-:Y:S02]  /*1a30*/  IMAD.MOV.U32 R8, RZ, RZ, 0x1 ;  /* 0x00000001ff087424 */ /* 0x000fe400078e00ff */
[----:B------:R-:W-:Y:S01]  /*1a40*/  IMAD.MOV.U32 R17, RZ, RZ, R30 ;  /* 0x000000ffff117224 */ /* 0x000fe200078e001e */
[----:B------:R-:W-:Y:S02]  /*1a50*/  SEL R22, R19, R12, !P1 ;  /* 0x0000000c13167207 */ /* 0x000fe40004800000 */
[----:B------:R-:W-:-:S07]  /*1a60*/  SEL R19, R12, R19, !P1 ;  /* 0x000000130c137207 */ /* 0x000fce0004800000 */
.L_x_11:
[----:B------:R-:W-:Y:S05]  /*1a70*/  @!P2 BRA `(.L_x_14) ;  /* 0x000000200058a947 */ /* 0x000fea0003800000 */
[----:B------:R-:W-:-:S13]  /*1a80*/  ISETP.GT.U32.AND P0, PT, R33, 0x1, PT ;  /* 0x000000012100780c */ /* 0x000fda0003f04070 */
[----:B------:R-:W-:Y:S05]  /*1a90*/  @P0 EXIT ;  /* 0x000000000000094d */ /* 0x000fea0003800000 */
.L_x_15:
[----:B------:R-:W-:-:S08]  /*1aa0*/  NOP ;  /* 0x0000000000007918 */ /* 0x000fd00000000000 */
[----:B------:R-:W1:Y:S02]  /*1ab0*/  USETMAXREG.TRY_ALLOC.CTAPOOL UP0, 0xe8 ;  /* 0x000000e8000079c8 */ /* 0x000e640008000600 */
[----:B-1----:R-:W-:-:S13]  /*1ac0*/  PLOP3.LUT P0, PT, PT, PT, UP0, 0x80, 0x0 ;  /* 0x000000000000781c */ /* 0x002fda0003f0f008 */
[----:B------:R-:W-:Y:S05]  /*1ad0*/  @!P0 BRA `(.L_x_15) ;  /* 0xfffffffc00f08947 */ /* 0x000fea000383ffff */
[----:B------:R-:W-:-:S13]  /*1ae0*/  LOP3.LUT P0, RZ, R8, 0xff, RZ, 0xc0, !PT ;  /* 0x000000ff08ff7812 */ /* 0x000fda000780c0ff */
[----:B------:R-:W-:Y:S05]  /*1af0*/  @!P0 EXIT ;  /* 0x000000000000894d */ /* 0x000fea0003800000 */
[----:B------:R-:W1:Y:S01]  /*1b00*/  S2UR UR4, SR_CgaCtaId ;  /* 0x00000000000479c3 */ /* 0x000e620000008800 */
[----:B------:R-:W-:Y:S01]  /*1b10*/  VIADD R6, R5, 0xffffffff ;  /* 0xffffffff05067836 */ /* 0x000fe20000000000 */
[----:B------:R-:W-:Y:S01]  /*1b20*/  SHF.R.S32.HI R0, RZ, 0x1f, R3 ;  /* 0x0000001fff007819 */ /* 0x000fe20000011403 */
[----:B------:R-:W-:Y:S01]  /*1b30*/  UMOV UR41, 0x400 ;  /* 0x0000040000297882 */ /* 0x000fe20000000000 */
[----:B------:R-:W-:Y:S01]  /*1b40*/  UISETP.LT.AND UP0, UPT, UR40, 0x1, UPT ;  /* 0x000000012800788c */ /* 0x000fe2000bf01270 */
[----:B------:R-:W-:Y:S01]  /*1b50*/  LOP3.LUT R55, R16, 0x1, RZ, 0xfc, !PT ;  /* 0x0000000110377812 */ /* 0x000fe200078efcff */
[----:B------:R-:W-:Y:S01]  /*1b60*/  ULDC UR6, c[0x0][0x284] ;  /* 0x0000a10000067ab9 */ /* 0x000fe20000000800 */
[----:B------:R-:W-:Y:S01]  /*1b70*/  R2UR UR42, R6 ;  /* 0x00000000062a72ca */ /* 0x000fe200000e0000 */
[----:B------:R-:W-:Y:S01]  /*1b80*/  USEL UR43, UR40, 0x1, UP0 ;  /* 0x00000001282b7887 */ /* 0x000fe20008000000 */
[CC--:B------:R-:W-:Y:S01]  /*1b90*/  LEA.HI R4, R0.reuse, R3.reuse, RZ, 0x2 ;  /* 0x0000000300047211 */ /* 0x0c0fe200078f10ff */
[----:B------:R-:W-:Y:S01]  /*1ba0*/  USHF.L.U32 UR46, UR40, 0x1, URZ ;  /* 0x00000001282e7899 */ /* 0x000fe2000800063f */
[----:B------:R-:W-:Y:S01]  /*1bb0*/  LEA.HI R0, R0, R3, RZ, 0x5 ;  /* 0x0000000300007211 */ /* 0x000fe200078f28ff */
[----:B------:R-:W-:Y:S01]  /*1bc0*/  UIADD3 UR43, -UR43, UR40, URZ ;  /* 0x000000282b2b7290 */ /* 0x000fe2000fffe13f */
[----:B------:R-:W-:-:S02]  /*1bd0*/  SHF.R.S32.HI R42, RZ, 0x2, R4 ;  /* 0x00000002ff2a7819 */ /* 0x000fc40000011404 */
[----:B------:R-:W-:Y:S02]  /*1be0*/  SHF.R.S32.HI R5, RZ, 0x1f, R4 ;  /* 0x0000001fff057819 */ /* 0x000fe40000011404 */
[----:B------:R-:W-:Y:S02]  /*1bf0*/  LOP3.LUT R44, R4, 0xfffffffc, RZ, 0xc0, !PT ;  /* 0xfffffffc042c7812 */ /* 0x000fe400078ec0ff */
[----:B------:R-:W-:Y:S01]  /*1c00*/  LEA.HI R5, R5, R42, RZ, 0x3 ;  /* 0x0000002a05057211 */ /* 0x000fe200078f18ff */
[----:B------:R-:W-:Y:S01]  /*1c10*/  USHF.L.U32 UR42, UR42, 0x3, URZ ;  /* 0x000000032a2a7899 */ /* 0x000fe2000800063f */
[----:B------:R-:W-:Y:S01]  /*1c20*/  ISETP.NE.AND P0, PT, R6, RZ, PT ;  /* 0x000000ff0600720c */ /* 0x000fe20003f05270 */
[----:B------:R-:W-:Y:S01]  /*1c30*/  IMAD.IADD R44, R3, 0x1, -R44 ;  /* 0x00000001032c7824 */ /* 0x000fe200078e0a2c */
[----:B------:R-:W-:Y:S01]  /*1c40*/  LOP3.LUT R5, R5, 0xfffffff8, RZ, 0xc0, !PT ;  /* 0xfffffff805057812 */ /* 0x000fe200078ec0ff */
[----:B-1----:R-:W-:Y:S01]  /*1c50*/  ULEA UR41, UR4, UR41, 0x18 ;  /* 0x0000002904297291 */ /* 0x002fe2000f8ec03f */
[----:B------:R-:W-:Y:S01]  /*1c60*/  SEL R54, RZ, 0x1, P0 ;  /* 0x00000001ff367807 */ /* 0x000fe20000000000 */
[----:B------:R-:W-:-:S02]  /*1c70*/  IMAD.U32 R46, RZ, RZ, UR42 ;  /* 0x0000002aff2e7e24 */ /* 0x000fc4000f8e00ff */
[----:B------:R-:W-:Y:S01]  /*1c80*/  UIADD3 UR47, UR41, 0x4c0, URZ ;  /* 0x000004c0292f7890 */ /* 0x000fe2000fffe03f */
[----:B------:R-:W-:Y:S01]  /*1c90*/  IMAD.IADD R42, R42, 0x1, -R5 ;  /* 0x000000012a2a7824 */ /* 0x000fe200078e0a05 */
[----:B------:R-:W-:Y:S01]  /*1ca0*/  UIADD3 UR4, UR41, 0x580, URZ ;  /* 0x0000058029047890 */ /* 0x000fe2000fffe03f */
[----:B------:R-:W-:Y:S01]  /*1cb0*/  SHF.R.S32.HI R5, RZ, 0x5, R0 ;  /* 0x00000005ff057819 */ /* 0x000fe20000011400 */
[----:B------:R-:W-:Y:S01]  /*1cc0*/  UIADD3 UR5, UR41, 0x25d80, URZ ;  /* 0x00025d8029057890 */ /* 0x000fe2000fffe03f */
[C---:B------:R-:W-:Y:S01]  /*1cd0*/  LOP3.LUT R48, R46.reuse, 0x8, RZ, 0xc0, !PT ;  /* 0x000000082e307812 */ /* 0x040fe200078ec0ff */
[----:B------:R-:W-:Y:S01]  /*1ce0*/  USHF.R.U32.HI UR4, URZ, 0x4, UR4 ;  /* 0x000000043f047899 */ /* 0x000fe20008011604 */
[--C-:B------:R-:W-:Y:S01]  /*1cf0*/  SHF.R.S32.HI R43, RZ, 0x1f, R42.reuse ;  /* 0x0000001fff2b7819 */ /* 0x100fe2000001142a */
[----:B------:R-:W-:Y:S01]  /*1d00*/  USHF.R.U32.HI UR5, URZ, 0x4, UR5 ;  /* 0x000000043f057899 */ /* 0x000fe20008011605 */
[C-C-:B------:R-:W-:Y:S01]  /*1d10*/  IMAD R50, R5.reuse, -0x10, -R42.reuse ;  /* 0xfffffff005327824 */ /* 0x140fe200078e0a2a */
[----:B------:R-:W-:Y:S01]  /*1d20*/  ULOP3.LUT UR4, UR4, 0x3fff, URZ, 0xc0, !UPT ;  /* 0x00003fff04047892 */ /* 0x000fe2000f8ec03f */
[----:B------:R-:W-:Y:S01]  /*1d30*/  IMAD.U32 R47, RZ, RZ, UR47 ;  /* 0x0000002fff2f7e24 */ /* 0x000fe2000f8e00ff */
[----:B------:R-:W-:Y:S01]  /*1d40*/  ULOP3.LUT UR5, UR5, 0x3fff, URZ, 0xc0, !UPT ;  /* 0x00003fff05057892 */ /* 0x000fe2000f8ec03f */
[----:B------:R-:W-:Y:S01]  /*1d50*/  IMAD.WIDE R42, R5, 0x10, R42 ;  /* 0x00000010052a7825 */ /* 0x000fe200078e022a */
[----:B------:R-:W-:Y:S01]  /*1d60*/  LOP3.LUT R46, R46, 0x8, RZ, 0xc, !PT ;  /* 0x000000082e2e7812 */ /* 0x000fe200078e0cff */
[----:B------:R-:W-:Y:S01]  /*1d70*/  ULOP3.LUT UR44, UR4, 0x10000, URZ, 0xfc, !UPT ;  /* 0x00010000042c7892 */ /* 0x000fe2000f8efc3f */
[----:B------:R-:W-:Y:S01]  /*1d80*/  LOP3.LUT R48, R48, 0x18, RZ, 0x3c, !PT ;  /* 0x0000001830307812 */ /* 0x000fe200078e3cff */
[----:B------:R-:W-:Y:S01]  /*1d90*/  VIADD R45, R47, UR42 ;  /* 0x0000002a2f2d7c36 */ /* 0x000fe20008000000 */
[----:B------:R-:W-:Y:S01]  /*1da0*/  ULOP3.LUT UR45, UR5, 0x10000, URZ, 0xfc, !UPT ;  /* 0x00010000052d7892 */ /* 0x000fe2000f8efc3f */
[----:B------:R-:W-:-:S11]  /*1db0*/  VIADD R50, R50, UR6 ;  /* 0x0000000632327c36 */ /* 0x000fd60008000000 */
.L_x_71:
[----:B------:R-:W-:Y:S01]  /*1dc0*/  SHF.L.U32 R0, R54, 0x1f, RZ ;  /* 0x0000001f36007819 */ /* 0x000fe200000006ff */
[----:B------:R-:W-:Y:S02]  /*1dd0*/  ULDC UR4, c[0x0][0x28c] ;  /* 0x0000a30000047ab9 */ /* 0x000fe40000000800 */
[----:B------:R-:W-:Y:S01]  /*1de0*/  ISETP.LT.AND P1, PT, RZ, UR4, PT ;  /* 0x00000004ff007c0c */ /* 0x000fe2000bf21270 */
[----:B------:R-:W1:Y:S02]  /*1df0*/  SYNCS.PHASECHK.TRANS64.TRYWAIT P0, [R47+UR42], R0 ;  /* 0x000000002f0075a7 */ /* 0x000e64000800016a */
[----:B-1----:R-:W-:Y:S10]  /*1e00*/  @!P0 BRA `(.L_x_16) ;  /* 0x0000002c008c8947 */ /* 0x002ff40003800000 */
.L_x_94:
[----:B------:R-:W-:Y:S05]  /*1e10*/  @P1 BRA `(.L_x_17) ;  /* 0x0000000000401947 */ /* 0x000fea0003800000 */
[----:B-1----:R-:W-:Y:S01]  /*1e20*/  MOV R0, 0x0 ;  /* 0x0000000000007802 */ /* 0x002fe20000000f00 */
[----:B------:R-:W-:Y:S01]  /*1e30*/  ULDC.64 UR4, c[0x4][0x68] ;  /* 0x01001a0000047ab9 */ /* 0x000fe20000000a00 */
[----:B------:R-:W-:Y:S01]  /*1e40*/  ULDC.64 UR6, c[0x4][0x8] ;  /* 0x0100020000067ab9 */ /* 0x000fe20000000a00 */
[----:B------:R-:W-:Y:S01]  /*1e50*/  IMAD.U32 R4, RZ, RZ, UR4 ;  /* 0x00000004ff047e24 */ /* 0x000fe2000f8e00ff */
[----:B------:R1:W2:Y:S01]  /*1e60*/  LDC.64 R14, c[0x4][R0] ;  /* 0x01000000000e7b82 */ /* 0x0002a20000000a00 */
[----:B------:R-:W-:Y:S01]  /*1e70*/  IMAD.U32 R5, RZ, RZ, UR5 ;  /* 0x00000005ff057e24 */ /* 0x000fe2000f8e00ff */
[----:B------:R-:W-:Y:S01]  /*1e80*/  ULDC.64 UR4, c[0x4][0x70] ;  /* 0x01001c0000047ab9 */ /* 0x000fe20000000a00 */
[----:B------:R-:W-:Y:S02]  /*1e90*/  IMAD.U32 R10, RZ, RZ, UR6 ;  /* 0x00000006ff0a7e24 */ /* 0x000fe4000f8e00ff */
[----:B------:R-:W-:Y:S02]  /*1ea0*/  IMAD.U32 R6, RZ, RZ, UR4 ;  /* 0x00000004ff067e24 */ /* 0x000fe4000f8e00ff */
[----:B------:R-:W-:-:S02]  /*1eb0*/  IMAD.U32 R7, RZ, RZ, UR5 ;  /* 0x00000005ff077e24 */ /* 0x000fc4000f8e00ff */
[----:B------:R-:W-:Y:S02]  /*1ec0*/  IMAD.U32 R11, RZ, RZ, UR7 ;  /* 0x00000007ff0b7e24 */ /* 0x000fe4000f8e00ff */
[----:B------:R-:W-:Y:S02]  /*1ed0*/  IMAD.MOV.U32 R8, RZ, RZ, 0x1e1 ;  /* 0x000001e1ff087424 */ /* 0x000fe400078e00ff */
[----:B0-----:R-:W-:Y:S02]  /*1ee0*/  IMAD.MOV.U32 R12, RZ, RZ, 0x1 ;  /* 0x00000001ff0c7424 */ /* 0x001fe400078e00ff */
[----:B-1----:R-:W-:-:S07]  /*1ef0*/  IMAD.MOV.U32 R13, RZ, RZ, RZ ;  /* 0x000000ffff0d7224 */ /* 0x002fce00078e00ff */
[----:B------:R-:W-:-:S07]  /*1f00*/  LEPC R20, `(.L_x_17) ;  /* 0x000000001014794e */ /* 0x000fce0000000000 */
[----:B--2--5:R-:W-:Y:S05]  /*1f10*/  CALL.ABS.NOINC R14 ;  /* 0x000000000e007343 */ /* 0x024fea0003c00000 */
.L_x_17:
[----:B------:R-:W-:-:S13]  /*1f20*/  ISETP.NE.AND P0, PT, R55, 0x3, PT ;  /* 0x000000033700780c */ /* 0x000fda0003f05270 */
[----:B------:R-:W-:Y:S05]  /*1f30*/  @!P0 BRA `(.L_x_18) ;  /* 0x0000000000048947 */ /* 0x000fea0003800000 */
[----:B------:R-:W-:Y:S01]  /*1f40*/  BPT.TRAP 0x1 ;  /* 0x000000040000795c */ /* 0x000fe20000300000 */
.L_x_18:
[----:B------:R-:W-:Y:S02]  /*1f50*/  IMAD.U32 R3, RZ, RZ, UR39 ;  /* 0x00000027ff037e24 */ /* 0x000fe4000f8e00ff */
[----:B-1----:R-:W-:-:S03]  /*1f60*/  IMAD.U32 R0, RZ, RZ, UR38 ;  /* 0x00000026ff007e24 */ /* 0x002fc6000f8e00ff */
[----:B------:R-:W-:Y:S02]  /*1f70*/  LEA R3, R3, UR41, 0x3 ;  /* 0x0000002903037c11 */ /* 0x000fe4000f8e18ff */
[----:B------:R-:W-:-:S04]  /*1f80*/  SHF.L.U32 R0, R0, 0x1f, RZ ;  /* 0x0000001f00007819 */ /* 0x000fc800000006ff */
[----:B------:R1:W2:Y:S01]  /*1f90*/  SYNCS.PHASECHK.TRANS64.TRYWAIT P1, [R3+URZ], R0 ;  /* 0x00000000030075a7 */ /* 0x0002a2000802017f */
[----:B------:R-:W-:Y:S05]  /*1fa0*/  @!P0 BRA `(.L_x_19) ;  /* 0x0000000000048947 */ /* 0x000fea0003800000 */
[----:B------:R-:W-:Y:S01]  /*1fb0*/  BPT.TRAP 0x1 ;  /* 0x000000040000795c */ /* 0x000fe20000300000 */
.L_x_19:
[----:B--2---:R-:W-:Y:S05]  /*1fc0*/  @P1 BRA `(.L_x_20) ;  /* 0x0000000000081947 */ /* 0x004fea0003800000 */
[----:B------:R-:W2:Y:S02]  /*1fd0*/  SYNCS.PHASECHK.TRANS64.TRYWAIT P1, [R3+URZ], R0 ;  /* 0x00000000030075a7 */ /* 0x000ea4000802017f */
[----:B--2---:R-:W-:Y:S05]  /*1fe0*/  @!P1 BRA `(.L_x_21) ;  /* 0x0000002c00289947 */ /* 0x004fea0003800000 */
.L_x_20:
[----:B------:R-:W-:Y:S05]  /*1ff0*/  WARPSYNC.ALL ;  /* 0x0000000000007948 */ /* 0x000fea0003800000 */
[----:B------:R-:W-:Y:S01]  /*2000*/  ULEA UR4, UR39, UR44, 0x7 ;  /* 0x0000002c27047291 */ /* 0x000fe2000f8e383f */
[----:B------:R-:W-:Y:S01]  /*2010*/  WARPGROUP.ARRIVE ;  /* 0x00000000000079c5 */ /* 0x000fe20000000000 */
[----:B------:R-:W-:Y:S01]  /*2020*/  ULEA UR6, UR39, UR45, 0x6 ;  /* 0x0000002d27067291 */ /* 0x000fe2000f8e303f */
[----:B-12---:R-:W-:Y:S01]  /*2030*/  IMAD.U32 R0, RZ, RZ, UR43 ;  /* 0x0000002bff007e24 */ /* 0x006fe2000f8e00ff */
[----:B------:R-:W-:Y:S01]  /*2040*/  UMOV UR5, 0xc0000010 ;  /* 0xc000001000057882 */ /* 0x000fe20000000000 */
[----:B------:R-:W-:-:S03]  /*2050*/  UMOV UR7, 0xc0000010 ;  /* 0xc000001000077882 */ /* 0x000fc60000000000 */
[----:B------:R-:W-:-:S03]  /*2060*/  ISETP.GE.AND P1, PT, R0, 0x1, PT ;  /* 0x000000010000780c */ /* 0x000fc60003f26270 */
[----:B------:R-:W-:Y:S03]  /*2070*/  IGMMA.64x32x32.S8.S8 R24, gdesc[UR4], RZ, !UPT, gsb0 ;  /* 0x01200000041879f1 */ /* 0x000fe6000c0410ff */
[----:B------:R-:W-:-:S07]  /*2080*/  WARPGROUP.DEPBAR.LE gsb0, 0x0 ;  /* 0x00008000000079c5 */ /* 0x000fce0000010000 */
[----:B------:R-:W-:Y:S05]  /*2090*/  @!P1 BRA `(.L_x_22) ;  /* 0x0000000000b49947 */ /* 0x000fea0003800000 */
[----:B------:R-:W-:Y:S01]  /*20a0*/  UIADD3 UR4, UR39, 0x1, URZ ;  /* 0x0000000127047890 */ /* 0x000fe2000fffe03f */
[----:B------:R-:W-:Y:S01]  /*20b0*/  IMAD.U32 R0, RZ, RZ, UR43 ;  /* 0x0000002bff007e24 */ /* 0x000fe2000f8e00ff */
[----:B------:R-:W-:Y:S02]  /*20c0*/  UMOV UR9, UR39 ;  /* 0x0000002700097c82 */ /* 0x000fe40008000000 */
[----:B------:R-:W-:-:S04]  /*20d0*/  UISETP.NE.AND UP0, UPT, UR4, 0x4b, UPT ;  /* 0x0000004b0400788c */ /* 0x000fc8000bf05270 */
[----:B------:R-:W-:Y:S02]  /*20e0*/  USEL UR5, URZ, 0x1, UP0 ;  /* 0x000000013f057887 */ /* 0x000fe40008000000 */
[----:B------:R-:W-:Y:S02]  /*20f0*/  USEL UR8, UR4, URZ, UP0 ;  /* 0x0000003f04087287 */ /* 0x000fe40008000000 */
[----:B------:R-:W-:-:S06]  /*2100*/  ULOP3.LUT UR5, UR38, UR5, URZ, 0x3c, !UPT ;  /* 0x0000000526057292 */ /* 0x000fcc000f8e3c3f */
[----:B------:R-:W-:-:S07]  /*2110*/  IMAD.U32 R5, RZ, RZ, UR5 ;  /* 0x00000005ff057e24 */ /* 0x000fce000f8e00ff */
.L_x_29:
[----:B-12---:R-:W-:Y:S05]  /*2120*/  @!P0 BRA `(.L_x_23) ;  /* 0x0000000000048947 */ /* 0x006fea0003800000 */
[----:B------:R-:W-:Y:S01]  /*2130*/  BPT.TRAP 0x1 ;  /* 0x000000040000795c */ /* 0x000fe20000300000 */
.L_x_23:
[----:B------:R-:W-:Y:S01]  /*2140*/  ULEA UR4, UR8, UR41, 0x3 ;  /* 0x0000002908047291 */ /* 0x000fe2000f8e183f */
[----:B------:R-:W-:-:S08]  /*2150*/  SHF.L.U32 R3, R5, 0x1f, RZ ;  /* 0x0000001f05037819 */ /* 0x000fd000000006ff */
[----:B------:R1:W2:Y:S01]  /*2160*/  SYNCS.PHASECHK.TRANS64.TRYWAIT P1, [UR4], R3 ;  /* 0x00000003ff0075a7 */ /* 0x0002a20008020144 */
[----:B------:R-:W-:Y:S05]  /*2170*/  @!P0 BRA `(.L_x_24) ;  /* 0x0000000000048947 */ /* 0x000fea0003800000 */
[----:B------:R-:W-:Y:S01]  /*2180*/  BPT.TRAP 0x1 ;  /* 0x000000040000795c */ /* 0x000fe20000300000 */
.L_x_24:
[----:B--2---:R-:W-:Y:S05]  /*2190*/  @P1 BRA `(.L_x_25) ;  /* 0x0000000000081947 */ /* 0x004fea0003800000 */
[----:B------:R-:W2:Y:S02]  /*21a0*/  SYNCS.PHASECHK.TRANS64.TRYWAIT P1, [UR4], R3 ;  /* 0x00000003ff0075a7 */ /* 0x000ea40008020144 */
[----:B--2---:R-:W-:Y:S05]  /*21b0*/  @!P1 BRA `(.L_x_26) ;  /* 0x0000002800c89947 */ /* 0x004fea0003800000 */
.L_x_25:
[----:B------:R-:W-:Y:S01]  /*21c0*/  ULEA UR4, UR8, UR44, 0x7 ;  /* 0x0000002c08047291 */ /* 0x000fe2000f8e383f */
[----:B------:R-:W-:Y:S01]  /*21d0*/  WARPGROUP.ARRIVE ;  /* 0x00000000000079c5 */ /* 0x000fe20000000000 */
[----:B------:R-:W-:Y:S01]  /*21e0*/  ULEA UR6, UR8, UR45, 0x6 ;  /* 0x0000002d08067291 */ /* 0x000fe2000f8e303f */
[----:B------:R-:W-:Y:S01]  /*21f0*/  UMOV UR5, 0xc0000010 ;  /* 0xc000001000057882 */ /* 0x000fe20000000000 */
[----:B------:R-:W-:-:S07]  /*2200*/  UMOV UR7, 0xc0000010 ;  /* 0xc000001000077882 */ /* 0x000fce0000000000 */
[----:B------:R-:W-:Y:S03]  /*2210*/  IGMMA.64x32x32.S8.S8 R24, gdesc[UR4], R24, gsb0 ;  /* 0x01200000041879f1 */ /* 0x000fe60008041018 */
[----:B------:R-:W-:Y:S02]  /*2220*/  WARPGROUP.DEPBAR.LE gsb0, 0x0 ;  /* 0x00008000000079c5 */ /* 0x000fe40000010000 */
[----:B------:R-:W-:Y:S05]  /*2230*/  @!P0 BRA `(.L_x_27) ;  /* 0x0000000000048947 */ /* 0x000fea0003800000 */
[----:B------:R-:W-:Y:S01]  /*2240*/  BPT.TRAP 0x1 ;  /* 0x000000040000795c */ /* 0x000fe20000300000 */
.L_x_27:
[----:B------:R-:W-:Y:S01]  /*2250*/  ULEA UR4, UR9, UR41, 0x3 ;  /* 0x0000002909047291 */ /* 0x000fe2000f8e183f */
[----:B------:R-:W-:-:S03]  /*2260*/  ISETP.GT.U32.AND P1, PT, R16, 0x1, PT ;  /* 0x000000011000780c */ /* 0x000fc60003f24070 */
[----:B------:R-:W-:-:S04]  /*2270*/  UIADD3 UR4, UR4, 0x258, URZ ;  /* 0x0000025804047890 */ /* 0x000fc8000fffe03f */
[----:B------:R-:W-:-:S09]  /*2280*/  UPRMT UR4, URZ, 0x654, UR4 ;  /* 0x000006543f047896 */ /* 0x000fd20008000004 */
[----:B------:R-:W-:Y:S01]  /*2290*/  SYNCS.ARRIVE.TRANS64.RED.A1T0 RZ, [UR4], RZ ;  /* 0x000000ffffff79a7 */ /* 0x000fe20008100404 */
[----:B------:R-:W-:Y:S05]  /*22a0*/  @P1 BRA `(.L_x_28) ;  /* 0x0000000000041947 */ /* 0x000fea0003800000 */
[----:B------:R-:W-:Y:S01]  /*22b0*/  BPT.TRAP 0x1 ;  /* 0x000000040000795c */ /* 0x000fe20000300000 */
.L_x_28:
[----:B------:R-:W-:Y:S01]  /*22c0*/  UIADD3 UR8, UR8, 0x1, URZ ;  /* 0x0000000108087890 */ /* 0x000fe2000fffe03f */
[C---:B------:R-:W-:Y:S01]  /*22d0*/  ISETP.GT.AND P1, PT, R0.reuse, 0x1, PT ;  /* 0x000000010000780c */ /* 0x040fe20003f24270 */
[----:B------:R-:W-:Y:S01]  /*22e0*/  UIADD3 UR9, UR9, 0x1, URZ ;  /* 0x0000000109097890 */ /* 0x000fe2000fffe03f */
[----:B------:R-:W-:Y:S01]  /*22f0*/  VIADD R0, R0, 0xffffffff ;  /* 0xffffffff00007836 */ /* 0x000fe20000000000 */
[----:B------:R-:W-:Y:S02]  /*2300*/  UISETP.NE.AND UP0, UPT, UR8, 0x4b, UPT ;  /* 0x0000004b0800788c */ /* 0x000fe4000bf05270 */
[----:B------:R-:W-:Y:S02]  /*2310*/  UISETP.NE.AND UP1, UPT, UR9, 0x4b, UPT ;  /* 0x0000004b0900788c */ /* 0x000fe4000bf25270 */
[----:B------:R-:W-:Y:S02]  /*2320*/  USEL UR4, URZ, 0x1, UP0 ;  /* 0x000000013f047887 */ /* 0x000fe40008000000 */
[----:B------:R-:W-:-:S02]  /*2330*/  USEL UR8, UR8, URZ, UP0 ;  /* 0x0000003f08087287 */ /* 0x000fc40008000000 */
[----:B------:R-:W-:Y:S02]  /*2340*/  USEL UR9, UR9, URZ, UP1 ;  /* 0x0000003f09097287 */ /* 0x000fe40008800000 */
[----:B------:R-:W-:Y:S01]  /*2350*/  LOP3.LUT R5, R5, UR4, RZ, 0x3c, !PT ;  /* 0x0000000405057c12 */ /* 0x000fe2000f8e3cff */
[----:B------:R-:W-:Y:S09]  /*2360*/  @P1 BRA `(.L_x_29) ;  /* 0xfffffffc006c1947 */ /* 0x000ff2000383ffff */
.L_x_22:
[----:B------:R-:W3:Y:S01]  /*2370*/  LDC R0, c[0x0][0x28c] ;  /* 0x0000a300ff007b82 */ /* 0x000ee20000000800 */
[----:B------:R4:W-:Y:S01]  /*2380*/  SYNCS.ARRIVE.TRANS64.A1T0 RZ, [R46+UR47], RZ ;  /* 0x000000ff2eff79a7 */ /* 0x0009e2000810002f */
[----:B---3--:R-:W-:-:S13]  /*2390*/  ISETP.GE.AND P1, PT, R0, 0x1, PT ;  /* 0x000000010000780c */ /* 0x008fda0003f26270 */
[----:B----4-:R-:W-:Y:S05]  /*23a0*/  @!P1 BRA `(.L_x_30) ;  /* 0x0000000000349947 */ /* 0x010fea0003800000 */
[----:B------:R-:W-:Y:S05]  /*23b0*/  @!P0 BRA `(.L_x_31) ;  /* 0x0000000000048947 */ /* 0x000fea0003800000 */
[----:B------:R-:W-:Y:S01]  /*23c0*/  BPT.TRAP 0x1 ;  /* 0x000000040000795c */ /* 0x000fe20000300000 */
.L_x_31:
[----:B------:R-:W-:Y:S01]  /*23d0*/  UIADD3 UR6, UR43, UR39, URZ ;  /* 0x000000272b067290 */ /* 0x000fe2000fffe03f */
[----:B------:R-:W-:-:S03]  /*23e0*/  ISETP.GT.U32.AND P0, PT, R16, 0x1, PT ;  /* 0x000000011000780c */ /* 0x000fc60003f04070 */
[----:B------:R-:W-:-:S04]  /*23f0*/  UIMAD.WIDE.U32 UR4, UR6, 0x1b4e81b5, URZ ;  /* 0x1b4e81b5060478a5 */ /* 0x000fc8000f8e003f */
[----:B------:R-:W-:-:S04]  /*2400*/  USHF.R.U32.HI UR4, URZ, 0x3, UR5 ;  /* 0x000000033f047899 */ /* 0x000fc80008011605 */
[----:B------:R-:W-:-:S04]  /*2410*/  UIMAD UR6, UR4, -0x4b, UR6 ;  /* 0xffffffb5040678a4 */ /* 0x000fc8000f8e0206 */
[----:B------:R-:W-:-:S04]  /*2420*/  ULEA UR6, UR6, UR41, 0x3 ;  /* 0x0000002906067291 */ /* 0x000fc8000f8e183f */
[----:B------:R-:W-:-:S04]  /*2430*/  UIADD3 UR6, UR6, 0x258, URZ ;  /* 0x0000025806067890 */ /* 0x000fc8000fffe03f */
[----:B------:R-:W-:-:S09]  /*2440*/  UPRMT UR6, URZ, 0x654, UR6 ;  /* 0x000006543f067896 */ /* 0x000fd20008000006 */
[----:B------:R-:W-:Y:S01]  /*2450*/  SYNCS.ARRIVE.TRANS64.RED.A1T0 RZ, [UR6], RZ ;  /* 0x000000ffffff79a7 */ /* 0x000fe20008100406 */
[----:B------:R-:W-:Y:S05]  /*2460*/  @P0 BRA `(.L_x_30) ;  /* 0x0000000000040947 */ /* 0x000fea0003800000 */
[----:B------:R-:W-:Y:S01]  /*2470*/  BPT.TRAP 0x1 ;  /* 0x000000040000795c */ /* 0x000fe20000300000 */
.L_x_30:
[----:B------:R-:W-:Y:S01]  /*2480*/  SHF.L.U32 R0, R54, 0x1f, RZ ;  /* 0x0000001f36007819 */ /* 0x000fe200000006ff */
[----:B------:R-:W-:Y:S01]  /*2490*/  UIADD3 UR39, UR46, UR39, URZ ;  /* 0x000000272e277290 */ /* 0x000fe2000fffe03f */
[----:B0-----:R-:W0:Y:S01]  /*24a0*/  LDC R12, c[0x0][0x288] ;  /* 0x0000a200ff0c7b82 */ /* 0x001e220000000800 */
[----:B------:R-:W-:Y:S01]  /*24b0*/  UISETP.GE.U32.AND UP1, UPT, UR46, 0x4b, UPT ;  /* 0x0000004b2e00788c */ /* 0x000fe2000bf26070 */
[----:B------:R-:W-:Y:S01]  /*24c0*/  IMAD.SHL.U32 R10, R44, 0x2, RZ ;  /* 0x000000022c0a7824 */ /* 0x000fe200078e00ff */
[----:B------:R-:W-:Y:S02]  /*24d0*/  UISETP.GT.U32.AND UP0, UPT, UR39, 0x4a, UPT ;  /* 0x0000004a2700788c */ /* 0x000fe4000bf04070 */
[----:B------:R-:W-:Y:S02]  /*24e0*/  UIMAD.WIDE.U32 UR4, UR39, 0x1b4e81b5, URZ ;  /* 0x1b4e81b5270478a5 */ /* 0x000fe4000f8e003f */
[----:B------:R-:W-:Y:S01]  /*24f0*/  UISETP.LT.U32.AND UP0, UPT, UR46, 0x4b, UP0 ;  /* 0x0000004b2e00788c */ /* 0x000fe20008701070 */
[----:B------:R-:W3:Y:S01]  /*2500*/  SYNCS.PHASECHK.TRANS64.TRYWAIT P0, [R47+UR42+0x10], R0 ;  /* 0x000010002f0075a7 */ /* 0x000ee2000800016a */
[----:B------:R-:W-:Y:S01]  /*2510*/  USHF.R.U32.HI UR4, URZ, 0x3, UR5 ;  /* 0x000000033f047899 */ /* 0x000fe20008011605 */
[----:B------:R-:W-:Y:S01]  /*2520*/  SHF.R.S32.HI R11, RZ, 0x1f, R10 ;  /* 0x0000001fff0b7819 */ /* 0x000fe2000001140a */
[----:B------:R-:W-:-:S02]  /*2530*/  USEL UR6, URZ, 0x1, !UP0 ;  /* 0x000000013f067887 */ /* 0x000fc4000c000000 */
[----:B------:R-:W-:Y:S02]  /*2540*/  UIMAD UR39, UR4, -0x4b, UR39 ;  /* 0xffffffb5042778a4 */ /* 0x000fe4000f8e0227 */
[----:B------:R-:W-:-:S04]  /*2550*/  ULOP3.LUT UR38, UR38, UR6, URZ, 0x3c, !UPT ;  /* 0x0000000626267292 */ /* 0x000fc8000f8e3c3f */
[----:B------:R-:W-:Y:S01]  /*2560*/  @UP1 ULOP3.LUT UR38, UR38, 0x1, UR4, 0x78, !UPT ;  /* 0x0000000126261892 */ /* 0x000fe2000f8e7804 */
[----:B0--3--:R-:W-:Y:S11]  /*2570*/  @!P0 BRA `(.L_x_32) ;  /* 0x0000002400f08947 */ /* 0x009ff60003800000 */
.L_x_95:
[----:B-12---:R-:W-:Y:S01]  /*2580*/  IMAD.SHL.U32 R3, R19, 0x40, RZ ;  /* 0x0000004013037824 */ /* 0x006fe200078e00ff */
[----:B------:R-:W-:Y:S01]  /*2590*/  ULDC UR6, c[0x0][0x284] ;  /* 0x0000a10000067ab9 */ /* 0x000fe20000000800 */
[----:B------:R-:W-:Y:S01]  /*25a0*/  IMAD.SHL.U32 R13, R22, 0x20, RZ ;  /* 0x00000020160d7824 */ /* 0x000fe200078e00ff */
[----:B------:R-:W-:Y:S01]  /*25b0*/  SHF.R.S32.HI R22, RZ, 0x1f, R17 ;  /* 0x0000001fff167819 */ /* 0x000fe20000011411 */
[----:B------:R-:W-:Y:S01]  /*25c0*/  ULDC.64 UR4, c[0x0][0x5d0] ;  /* 0x0001740000047ab9 */ /* 0x000fe20000000a00 */
[----:B------:R-:W-:Y:S01]  /*25d0*/  ISETP.GE.AND P0, PT, R3, UR6, PT ;  /* 0x0000000603007c0c */ /* 0x000fe2000bf06270 */
[----:B------:R-:W-:Y:S01]  /*25e0*/  IMAD.WIDE.U32 R4, R17, UR4, R10 ;  /* 0x0000000411047c25 */ /* 0x000fe2000f8e000a */
[----:B------:R-:W-:Y:S02]  /*25f0*/  SHF.R.S32.HI R3, RZ, 0x1f, R13 ;  /* 0x0000001fff037819 */ /* 0x000fe4000001140d */
[C---:B------:R-:W-:Y:S01]  /*2600*/  ISETP.GE.OR P0, PT, R13.reuse, R12, P0 ;  /* 0x0000000c0d00720c */ /* 0x040fe20000706670 */
[----:B0-----:R-:W-:Y:S01]  /*2610*/  IMAD R0, R22, UR4, RZ ;  /* 0x0000000416007c24 */ /* 0x001fe2000f8e02ff */
[----:B------:R-:W-:-:S03]  /*2620*/  IADD3 R4, P1, R13, R4, RZ ;  /* 0x000000040d047210 */ /* 0x000fc60007f3e0ff */
[----:B------:R-:W-:-:S05]  /*2630*/  IMAD R0, R17, UR5, R0 ;  /* 0x0000000511007c24 */ /* 0x000fca000f8e0200 */
[----:B------:R-:W-:-:S03]  /*2640*/  IADD3.X R5, R3, R5, R0, P1, !PT ;  /* 0x0000000503057210 */ /* 0x000fc60000ffe400 */
[----:B------:R-:W-:Y:S05]  /*2650*/  @P0 BRA `(.L_x_33) ;  /* 0x0000000c00b40947 */ /* 0x000fea0003800000 */
[----:B------:R-:W0:Y:S01]  /*2660*/  LDC.64 R14, c[0x0][0x5c8] ;  /* 0x00017200ff0e7b82 */ /* 0x000e220000000a00 */
[----:B------:R-:W-:Y:S01]  /*2670*/  IMAD.WIDE R8, R19, 0x40, R42 ;  /* 0x0000004013087825 */ /* 0x000fe200078e022a */
[----:B------:R-:W-:Y:S01]  /*2680*/  ULDC.64 UR4, c[0x0][0x5c0] ;  /* 0x0001700000047ab9 */ /* 0x000fe20000000a00 */
[----:B------:R-:W-:Y:S02]  /*2690*/  BSSY B0, `(.L_x_33) ;  /* 0x00000e9000007945 */ /* 0x000fe40003800000 */
[-C--:B0-----:R-:W-:Y:S02]  /*26a0*/  IMAD R0, R9, R14.reuse, RZ ;  /* 0x0000000e09007224 */ /* 0x081fe400078e02ff */
[----:B------:R-:W-:-:S04]  /*26b0*/  IMAD.WIDE.U32 R4, R8, R14, R4 ;  /* 0x0000000e08047225 */ /* 0x000fc800078e0004 */
[----:B------:R-:W-:Y:S01]  /*26c0*/  IMAD R7, R8, R15, R0 ;  /* 0x0000000f08077224 */ /* 0x000fe200078e0200 */
[----:B------:R-:W-:Y:S01]  /*26d0*/  IADD3 R6, P0, R4, UR4, RZ ;  /* 0x0000000404067c10 */ /* 0x000fe2000ff1e0ff */
[----:B------:R-:W-:Y:S02]  /*26e0*/  IMAD R0, R44, -0x2, R12 ;  /* 0xfffffffe2c007824 */ /* 0x000fe400078e020c */
[----:B------:R-:W-:Y:S01]  /*26f0*/  IMAD.IADD R7, R5, 0x1, R7 ;  /* 0x0000000105077824 */ /* 0x000fe200078e0207 */
[----:B------:R-:W-:Y:S01]  /*2700*/  LEA R4, P1, R14, R6, 0x3 ;  /* 0x000000060e047211 */ /* 0x000fe200078218ff */
[----:B------:R-:W-:-:S03]  /*2710*/  IMAD.IADD R51, R0, 0x1, -R13 ;  /* 0x0000000100337824 */ /* 0x000fc600078e0a0d */
[----:B------:R-:W-:Y:S02]  /*2720*/  IADD3.X R7, R7, UR5, RZ, P0, !PT ;  /* 0x0000000507077c10 */ /* 0x000fe400087fe4ff */
[----:B-----5:R-:W-:Y:S02]  /*2730*/  ISETP.NE.AND P0, PT, R41, RZ, PT ;  /* 0x000000ff2900720c */ /* 0x020fe40003f05270 */
[----:B------:R-:W-:-:S11]  /*2740*/  LEA.HI.X R5, R14, R7, R15, 0x3, P1 ;  /* 0x000000070e057211 */ /* 0x000fd600008f1c0f */
[----:B------:R-:W-:Y:S05]  /*2750*/  @!P0 BRA `(.L_x_34) ;  /* 0x0000000800a48947 */ /* 0x000fea0003800000 */
[----:B------:R-:W0:Y:S01]  /*2760*/  LDC.64 R20, c[0x0][0x5b0] ;  /* 0x00016c00ff147b82 */ /* 0x000e220000000a00 */
[----:B------:R-:W-:Y:S01]  /*2770*/  ULDC.64 UR4, c[0x0][0x5b8] ;  /* 0x00016e0000047ab9 */ /* 0x000fe20000000a00 */
[----:B------:R-:W-:Y:S01]  /*2780*/  IMAD R19, R19, -0x40, R50 ;  /* 0xffffffc013137824 */ /* 0x000fe200078e0232 */
[----:B------:R-:W-:Y:S01]  /*2790*/  BSSY B1, `(.L_x_35) ;  /* 0x0000010000017945 */ /* 0x000fe20003800000 */
[----:B------:R-:W-:-:S03]  /*27a0*/  IMAD.WIDE.U32 R10, R17, UR4, R10 ;  /* 0x00000004110a7c25 */ /* 0x000fc6000f8e000a */
[----:B------:R-:W-:Y:S01]  /*27b0*/  ISETP.GE.AND P1, PT, R19, 0x1, PT ;  /* 0x000000011300780c */ /* 0x000fe20003f26270 */
[----:B------:R-:W1:Y:S01]  /*27c0*/  LDC.64 R52, c[0x0][0x5a8] ;  /* 0x00016a00ff347b82 */ /* 0x000e620000000a00 */
[----:B------:R-:W-:Y:S01]  /*27d0*/  IMAD R0, R22, UR4, RZ ;  /* 0x0000000416007c24 */ /* 0x000fe2000f8e02ff */
[----:B------:R-:W-:Y:S02]  /*27e0*/  IADD3 R12, P0, R13, R10, RZ ;  /* 0x0000000a0d0c7210 */ /* 0x000fe40007f1e0ff */
[----:B------:R-:W-:Y:S01]  /*27f0*/  ISETP.LT.OR P5, PT, R51, 0x1, !P1 ;  /* 0x000000013300780c */ /* 0x000fe20004fa1670 */
[----:B------:R-:W-:-:S05]  /*2800*/  IMAD R0, R17, UR5, R0 ;  /* 0x0000000511007c24 */ /* 0x000fca000f8e0200 */
[----:B------:R-:W-:Y:S01]  /*2810*/  IADD3.X R13, R3, R11, R0, P0, !PT ;  /* 0x0000000b030d7210 */ /* 0x000fe200007fe400 */
[-C--:B0-----:R-:W-:Y:S02]  /*2820*/  IMAD R0, R9, R20.reuse, RZ ;  /* 0x0000001409007224 */ /* 0x081fe400078e02ff */
[----:B------:R-:W-:-:S04]  /*2830*/  IMAD.WIDE.U32 R10, R8, R20, R12 ;  /* 0x00000014080a7225 */ /* 0x000fc800078e000c */
[----:B------:R-:W-:Y:S01]  /*2840*/  IMAD R17, R8, R21, R0 ;  /* 0x0000001508117224 */ /* 0x000fe200078e0200 */
[----:B-1----:R-:W-:-:S04]  /*2850*/  IADD3 R14, P0, R10, R52, RZ ;  /* 0x000000340a0e7210 */ /* 0x002fc80007f1e0ff */
[----:B------:R-:W-:Y:S01]  /*2860*/  IADD3.X R15, R53, R11, R17, P0, !PT ;  /* 0x0000000b350f7210 */ /* 0x000fe200007fe411 */
[----:B------:R-:W-:Y:S08]  /*2870*/  @P5 BRA `(.L_x_36) ;  /* 0x0000000000045947 */ /* 0x000ff00003800000 */
[----:B------:R0:W5:Y:S02]  /*2880*/  LDG.E.U8 R49, desc[UR36][R14.64] ;  /* 0x000000240e317981 */ /* 0x000164000c1e1100 */
.L_x_36:
[----:B------:R-:W-:Y:S05]  /*2890*/  BSYNC B1 ;  /* 0x0000000000017941 */ /* 0x000fea0003800000 */
.L_x_35:
[----:B-----5:R-:W-:Y:S01]  /*28a0*/  LOP3.LUT R0, R49, 0xffff, RZ, 0xc0, !PT ;  /* 0x0000ffff31007812 */ /* 0x020fe200078ec0ff */
[C---:B------:R-:W-:Y:S01]  /*28b0*/  IMAD.SHL.U32 R10, R20.reuse, 0x8, RZ ;  /* 0x00000008140a7824 */ /* 0x040fe200078e00ff */
[----:B------:R-:W-:Y:S01]  /*28c0*/  SHF.L.U64.HI R11, R20, 0x3, R21 ;  /* 0x00000003140b7819 */ /* 0x000fe20000010215 */
[----:B------:R-:W-:Y:S01]  /*28d0*/  BSSY B1, `(.L_x_37) ;  /* 0x000000e000017945 */ /* 0x000fe20003800000 */
[----:B------:R-:W-:Y:S02]  /*28e0*/  PRMT R0, R0, 0x8880, RZ ;  /* 0x0000888000007816 */ /* 0x000fe400000000ff */
[----:B------:R-:W-:Y:S01]  /*28f0*/  ISETP.LT.OR P2, PT, R51, 0x2, !P1 ;  /* 0x000000023300780c */ /* 0x000fe20004f41670 */
[----:B------:R-:W-:Y:S01]  /*2900*/  IMAD.WIDE.U32 R8, R8, R20, R10 ;  /* 0x0000001408087225 */ /* 0x000fe200078e000a */
[----:B------:R-:W-:-:S03]  /*2910*/  ISETP.GE.AND P0, PT, R19, 0x9, PT ;  /* 0x000000091300780c */ /* 0x000fc60003f06270 */
[----:B------:R-:W-:Y:S01]  /*2920*/  IMAD R3, R0, R41, RZ ;  /* 0x0000002900037224 */ /* 0x000fe200078e02ff */
[----:B------:R-:W-:Y:S01]  /*2930*/  IADD3 R8, P3, P4, R12, R52, R8 ;  /* 0x000000340c087210 */ /* 0x000fe20007c7e008 */
[----:B------:R-:W-:Y:S02]  /*2940*/  IMAD.IADD R10, R17, 0x1, R9 ;  /* 0x00000001110a7824 */ /* 0x000fe400078e0209 */
[----:B------:R-:W-:-:S05]  /*2950*/  @!P5 IMAD R11, R24, R40, R3 ;  /* 0x00000028180bd224 */ /* 0x000fca00078e0203 */
[----:B------:R1:W-:Y:S01]  /*2960*/  @!P5 STG.E.U8 desc[UR36][R6.64], R11 ;  /* 0x0000000b0600d986 */ /* 0x0003e2000c101124 */
[----:B------:R-:W-:Y:S05]  /*2970*/  @P2 BRA `(.L_x_38) ;  /* 0x00000000000c2947 */ /* 0x000fea0003800000 */
[----:B------:R-:W2:Y:S02]  /*2980*/  LDG.E.U8 R49, desc[UR36][R14.64+0x1] ;  /* 0x000001240e317981 */ /* 0x000ea4000c1e1100 */
[----:B--2---:R-:W-:-:S05]  /*2990*/  PRMT R0, R49, 0x8880, RZ ;  /* 0x0000888031007816 */ /* 0x004fca00000000ff */
[----:B------:R-:W-:-:S07]  /*29a0*/  IMAD R3, R0, R41, RZ ;  /* 0x0000002900037224 */ /* 0x000fce00078e02ff */
.L_x_38:
[----:B------:R-:W-:Y:S05]  /*29b0*/  BSYNC B1 ;  /* 0x0000000000017941 */ /* 0x000fea0003800000 */
.L_x_37:
[----:B------:R-:W-:Y:S01]  /*29c0*/  ISETP.LT.OR P5, PT, R51, 0x1, !P0 ;  /* 0x000000013300780c */ /* 0x000fe200047a1670 */
[----:B------:R-:W-:Y:S01]  /*29d0*/  @!P2 IMAD R25, R25, R40, R3 ;  /* 0x000000281919a224 */ /* 0x000fe200078e0203 */
[----:B------:R-:W-:Y:S01]  /*29e0*/  BSSY B1, `(.L_x_39) ;  /* 0x000000a000017945 */ /* 0x000fe20003800000 */
[----:B------:R-:W-:Y:S02]  /*29f0*/  IADD3.X R9, R13, R53, R10, P3, P4 ;  /* 0x000000350d097210 */ /* 0x000fe40001fe840a */
[C---:B------:R-:W-:Y:S01]  /*2a00*/  ISETP.LT.OR P3, PT, R51.reuse, 0x2, !P0 ;  /* 0x000000023300780c */ /* 0x040fe20004761670 */
[----:B------:R2:W-:Y:S01]  /*2a10*/  @!P2 STG.E.U8 desc[UR36][R6.64+0x1], R25 ;  /* 0x000001190600a986 */ /* 0x0005e2000c101124 */
[C---:B------:R-:W-:Y:S02]  /*2a20*/  ISETP.LT.OR P4, PT, R51.reuse, 0x9, !P1 ;  /* 0x000000093300780c */ /* 0x040fe40004f81670 */
[----:B------:R-:W-:-:S04]  /*2a30*/  ISETP.LT.OR P2, PT, R51, 0xa, !P1 ;  /* 0x0000000a3300780c */ /* 0x000fc80004f41670 */
[----:B------:R-:W-:Y:S09]  /*2a40*/  @P5 BRA `(.L_x_40) ;  /* 0x00000000000c5947 */ /* 0x000ff20003800000 */
[----:B------:R-:W3:Y:S02]  /*2a50*/  LDG.E.U8 R49, desc[UR36][R8.64] ;  /* 0x0000002408317981 */ /* 0x000ee4000c1e1100 */
[----:B---3--:R-:W-:-:S05]  /*2a60*/  PRMT R0, R49, 0x8880, RZ ;  /* 0x0000888031007816 */ /* 0x008fca00000000ff */
[----:B------:R-:W-:-:S07]  /*2a70*/  IMAD R3, R0, R41, RZ ;  /* 0x0000002900037224 */ /* 0x000fce00078e02ff */
.L_x_40:
[----:B------:R-:W-:Y:S05]  /*2a80*/  BSYNC B1 ;  /* 0x0000000000017941 */ /* 0x000fea0003800000 */
.L_x_39:
[----:B-1----:R-:W-:Y:S01]  /*2a90*/  @!P5 IMAD R11, R26, R40, R3 ;  /* 0x000000281a0bd224 */ /* 0x002fe200078e0203 */
[----:B------:R-:W-:Y:S04]  /*2aa0*/  BSSY B1, `(.L_x_41) ;  /* 0x0000006000017945 */ /* 0x000fe80003800000 */
[----:B------:R1:W-:Y:S01]  /*2ab0*/  @!P5 STG.E.U8 desc[UR36][R4.64], R11 ;  /* 0x0000000b0400d986 */ /* 0x0003e2000c101124 */
[----:B------:R-:W-:Y:S05]  /*2ac0*/  @P3 BRA `(.L_x_42) ;  /* 0x00000000000c3947 */ /* 0x000fea0003800000 */
[----:B------:R-:W3:Y:S02]  /*2ad0*/  LDG.E.U8 R49, desc[UR36][R8.64+0x1] ;  /* 0x0000012408317981 */ /* 0x000ee4000c1e1100 */
[----:B---3--:R-:W-:-:S05]  /*2ae0*/  PRMT R0, R49, 0x8880, RZ ;  /* 0x0000888031007816 */ /* 0x008fca00000000ff */
[----:B------:R-:W-:-:S07]  /*2af0*/  IMAD R3, R0, R41, RZ ;  /* 0x0000002900037224 */ /* 0x000fce00078e02ff */
.L_x_42:
[----:B------:R-:W-:Y:S05]  /*2b00*/  BSYNC B1 ;  /* 0x0000000000017941 */ /* 0x000fea0003800000 */
.L_x_41:
[----:B------:R-:W-:Y:S01]  /*2b10*/  @!P3 IMAD R27, R27, R40, R3 ;  /* 0x000000281b1bb224 */ /* 0x000fe200078e0203 */
[----:B------:R-:W-:Y:S04]  /*2b20*/  BSSY B1, `(.L_x_43) ;  /* 0x0000006000017945 */ /* 0x000fe80003800000 */
[----:B------:R3:W-:Y:S01]  /*2b30*/  @!P3 STG.E.U8 desc[UR36][R4.64+0x1], R27 ;  /* 0x0000011b0400b986 */ /* 0x0007e2000c101124 */
[----:B------:R-:W-:Y:S05]  /*2b40*/  @P4 BRA `(.L_x_44) ;  /* 0x00000000000c4947 */ /* 0x000fea0003800000 */
[----:B------:R-:W4:Y:S02]  /*2b50*/  LDG.E.U8 R49, desc[UR36][R14.64+0x8] ;  /* 0x000008240e317981 */ /* 0x000f24000c1e1100 */
[----:B----4-:R-:W-:-:S05]  /*2b60*/  PRMT R0, R49, 0x8880, RZ ;  /* 0x0000888031007816 */ /* 0x010fca00000000ff */
[----:B------:R-:W-:-:S07]  /*2b70*/  IMAD R3, R0, R41, RZ ;  /* 0x0000002900037224 */ /* 0x000fce00078e02ff */
.L_x_44:
[----:B------:R-:W-:Y:S05]  /*2b80*/  BSYNC B1 ;  /* 0x0000000000017941 */ /* 0x000fea0003800000 */
.L_x_43:
[----:B-1----:R-:W-:Y:S01]  /*2b90*/  @!P4 IMAD R11, R28, R40, R3 ;  /* 0x000000281c0bc224 */ /* 0x002fe200078e0203 */
[----:B------:R-:W-:Y:S04]  /*2ba0*/  BSSY B1, `(.L_x_45) ;  /* 0x0000006000017945 */ /* 0x000fe80003800000 */
[----:B------:R1:W-:Y:S01]  /*2bb0*/  @!P4 STG.E.U8 desc[UR36][R6.64+0x8], R11 ;  /* 0x0000080b0600c986 */ /* 0x0003e2000c101124 */
[----:B------:R-:W-:Y:S05]  /*2bc0*/  @P2 BRA `(.L_x_46) ;  /* 0x00000000000c2947 */ /* 0x000fea0003800000 */
[----:B------:R-:W4:Y:S02]  /*2bd0*/  LDG.E.U8 R49, desc[UR36][R14.64+0x9] ;  /* 0x000009240e317981 */ /* 0x000f24000c1e1100 */
[----:B----4-:R-:W-:-:S05]  /*2be0*/  PRMT R0, R49, 0x8880, RZ ;  /* 0x0000888031007816 */ /* 0x010fca00000000ff */
[----:B------:R-:W-:-:S07]  /*2bf0*/  IMAD R3, R0, R41, RZ ;  /* 0x0000002900037224 */ /* 0x000fce00078e02ff */
.L_x_46:
[----:B------:R-:W-:Y:S05]  /*2c00*/  BSYNC B1 ;  /* 0x0000000000017941 */ /* 0x000fea0003800000 */
.L_x_45:
[----:B------:R-:W-:Y:S01]  /*2c10*/  ISETP.LT.OR P4, PT, R51, 0x9, !P0 ;  /* 0x000000093300780c */ /* 0x000fe20004781670 */
[----:B------:R-:W-:Y:S01]  /*2c20*/  @!P2 IMAD R29, R29, R40, R3 ;  /* 0x000000281d1da224 */ /* 0x000fe200078e0203 */
[----:B------:R-:W-:Y:S01]  /*2c30*/  BSSY B1, `(.L_x_47) ;  /* 0x0000009000017945 */ /* 0x000fe20003800000 */
[C---:B------:R-:W-:Y:S02]  /*2c40*/  ISETP.LT.OR P3, PT, R51.reuse, 0xa, !P0 ;  /* 0x0000000a3300780c */ /* 0x040fe40004761670 */
[C---:B------:R-:W-:Y:S01]  /*2c50*/  ISETP.LT.OR P5, PT, R51.reuse, 0x11, !P1 ;  /* 0x000000113300780c */ /* 0x040fe20004fa1670 */
[----:B------:R4:W-:Y:S01]  /*2c60*/  @!P2 STG.E.U8 desc[UR36][R6.64+0x9], R29 ;  /* 0x0000091d0600a986 */ /* 0x0009e2000c101124 */
[----:B------:R-:W-:-:S06]  /*2c70*/  ISETP.LT.OR P2, PT, R51, 0x12, !P1 ;  /* 0x000000123300780c */ /* 0x000fcc0004f41670 */
[----:B------:R-:W-:Y:S07]  /*2c80*/  @P4 BRA `(.L_x_48) ;  /* 0x00000000000c4947 */ /* 0x000fee0003800000 */
[----:B------:R-:W5:Y:S02]  /*2c90*/  LDG.E.U8 R49, desc[UR36][R8.64+0x8] ;  /* 0x0000082408317981 */ /* 0x000f64000c1e1100 */
[----:B-----5:R-:W-:-:S05]  /*2ca0*/  PRMT R0, R49, 0x8880, RZ ;  /* 0x0000888031007816 */ /* 0x020fca00000000ff */
[----:B------:R-:W-:-:S07]  /*2cb0*/  IMAD R3, R0, R41, RZ ;  /* 0x0000002900037224 */ /* 0x000fce00078e02ff */
.L_x_48:
[----:B------:R-:W-:Y:S05]  /*2cc0*/  BSYNC B1 ;  /* 0x0000000000017941 */ /* 0x000fea0003800000 */
.L_x_47:
[----:B-1----:R-:W-:Y:S01]  /*2cd0*/  @!P4 IMAD R11, R30, R40, R3 ;  /* 0x000000281e0bc224 */ /* 0x002fe200078e0203 */
[----:B------:R-:W-:Y:S04]  /*2ce0*/  BSSY B1, `(.L_x_49) ;  /* 0x0000006000017945 */ /* 0x000fe80003800000 */
[----:B------:R1:W-:Y:S01]  /*2cf0*/  @!P4 STG.E.U8 desc[UR36][R4.64+0x8], R11 ;  /* 0x0000080b0400c986 */ /* 0x0003e2000c101124 */
[----:B------:R-:W-:Y:S05]  /*2d00*/  @P3 BRA `(.L_x_50) ;  /* 0x00000000000c3947 */ /* 0x000fea0003800000 */
[----:B------:R-:W5:Y:S02]  /*2d10*/  LDG.E.U8 R49, desc[UR36][R8.64+0x9] ;  /* 0x0000092408317981 */ /* 0x000f64000c1e1100 */
[----:B-----5:R-:W-:-:S05]  /*2d20*/  PRMT R0, R49, 0x8880, RZ ;  /* 0x0000888031007816 */ /* 0x020fca00000000ff */
[----:B------:R-:W-:-:S07]  /*2d30*/  IMAD R3, R0, R41, RZ ;  /* 0x0000002900037224 */ /* 0x000fce00078e02ff */
.L_x_50:
[----:B------:R-:W-:Y:S05]  /*2d40*/  BSYNC B1 ;  /* 0x0000000000017941 */ /* 0x000fea0003800000 */
.L_x_49:
[----:B------:R-:W-:Y:S01]  /*2d50*/  @!P3 IMAD R31, R31, R40, R3 ;  /* 0x000000281f1fb224 */ /* 0x000fe200078e0203 */
[----:B------:R-:W-:Y:S04]  /*2d60*/  BSSY B1, `(.L_x_51) ;  /* 0x0000006000017945 */ /* 0x000fe80003800000 */
[----:B------:R0:W-:Y:S01]  /*2d70*/  @!P3 STG.E.U8 desc[UR36][R4.64+0x9], R31 ;  /* 0x0000091f0400b986 */ /* 0x0001e2000c101124 */
[----:B------:R-:W-:Y:S05]  /*2d80*/  @P5 BRA `(.L_x_52) ;  /* 0x00000000000c5947 */ /* 0x000fea0003800000 */
[----:B------:R-:W5:Y:S02]  /*2d90*/  LDG.E.U8 R49, desc[UR36][R14.64+0x10] ;  /* 0x000010240e317981 */ /* 0x000f64000c1e1100 */
[----:B-----5:R-:W-:-:S05]  /*2da0*/  PRMT R0, R49, 0x8880, RZ ;  /* 0x0000888031007816 */ /* 0x020fca00000000ff */
[----:B------:R-:W-:-:S07]  /*2db0*/  IMAD R3, R0, R41, RZ ;  /* 0x0000002900037224 */ /* 0x000fce00078e02ff */
.L_x_52:
[----:B------:R-:W-:Y:S05]  /*2dc0*/  BSYNC B1 ;  /* 0x0000000000017941 */ /* 0x000fea0003800000 */
.L_x_51:
[----:B-1----:R-:W-:Y:S01]  /*2dd0*/  @!P5 IMAD R11, R32, R40, R3 ;  /* 0x00000028200bd224 */ /* 0x002fe200078e0203 */
[----:B------:R-:W-:Y:S04]  /*2de0*/  BSSY B1, `(.L_x_53) ;  /* 0x0000006000017945 */ /* 0x000fe80003800000 */
[----:B------:R1:W-:Y:S01]  /*2df0*/  @!P5 STG.E.U8 desc[UR36][R6.64+0x10], R11 ;  /* 0x0000100b0600d986 */ /* 0x0003e2000c101124 */
[----:B------:R-:W-:Y:S05]  /*2e00*/  @P2 BRA `(.L_x_54) ;  /* 0x00000000000c2947 */ /* 0x000fea0003800000 */
[----:B------:R-:W5:Y:S02]  /*2e10*/  LDG.E.U8 R49, desc[UR36][R14.64+0x11] ;  /* 0x000011240e317981 */ /* 0x000f64000c1e1100 */
[----:B-----5:R-:W-:-:S05]  /*2e20*/  PRMT R0, R49, 0x8880, RZ ;  /* 0x0000888031007816 */ /* 0x020fca00000000ff */
[----:B------:R-:W-:-:S07]  /*2e30*/  IMAD R3, R0, R41, RZ ;  /* 0x0000002900037224 */ /* 0x000fce00078e02ff */
.L_x_54:
[----:B------:R-:W-:Y:S05]  /*2e40*/  BSYNC B1 ;  /* 0x0000000000017941 */ /* 0x000fea0003800000 */
.L_x_53:
[----:B------:R-:W-:Y:S01]  /*2e50*/  ISETP.LT.OR P4, PT, R51, 0x11, !P0 ;  /* 0x000000113300780c */ /* 0x000fe20004781670 */
[----:B------:R-:W-:Y:S01]  /*2e60*/  @!P2 IMAD R33, R33, R40, R3 ;  /* 0x000000282121a224 */ /* 0x000fe200078e0203 */
[----:B------:R-:W-:Y:S01]  /*2e70*/  BSSY B1, `(.L_x_55) ;  /* 0x000000a000017945 */ /* 0x000fe20003800000 */
[C---:B------:R-:W-:Y:S02]  /*2e80*/  ISETP.LT.OR P3, PT, R51.reuse, 0x12, !P0 ;  /* 0x000000123300780c */ /* 0x040fe40004761670 */
[C---:B------:R-:W-:Y:S01]  /*2e90*/  ISETP.LT.OR P5, PT, R51.reuse, 0x19, !P0 ;  /* 0x000000193300780c */ /* 0x040fe200047a1670 */
[----:B------:R0:W-:Y:S01]  /*2ea0*/  @!P2 STG.E.U8 desc[UR36][R6.64+0x11], R33 ;  /* 0x000011210600a986 */ /* 0x0001e2000c101124 */
[C---:B------:R-:W-:Y:S02]  /*2eb0*/  ISETP.LT.OR P2, PT, R51.reuse, 0x19, !P1 ;  /* 0x000000193300780c */ /* 0x040fe40004f41670 */
[----:B------:R-:W-:-:S04]  /*2ec0*/  ISETP.LT.OR P1, PT, R51, 0x1a, !P1 ;  /* 0x0000001a3300780c */ /* 0x000fc80004f21670 */
[----:B------:R-:W-:Y:S09]  /*2ed0*/  @P4 BRA `(.L_x_56) ;  /* 0x00000000000c4947 */ /* 0x000ff20003800000 */
[----:B------:R-:W5:Y:S02]  /*2ee0*/  LDG.E.U8 R49, desc[UR36][R8.64+0x10] ;  /* 0x0000102408317981 */ /* 0x000f64000c1e1100 */
[----:B-----5:R-:W-:-:S05]  /*2ef0*/  PRMT R0, R49, 0x8880, RZ ;  /* 0x0000888031007816 */ /* 0x020fca00000000ff */
[----:B------:R-:W-:-:S07]  /*2f00*/  IMAD R3, R0, R41, RZ ;  /* 0x0000002900037224 */ /* 0x000fce00078e02ff */
.L_x_56:
[----:B------:R-:W-:Y:S05]  /*2f10*/  BSYNC B1 ;  /* 0x0000000000017941 */ /* 0x000fea0003800000 */
.L_x_55:
[----:B-1----:R-:W-:Y:S01]  /*2f20*/  @!P4 IMAD R11, R34, R40, R3 ;  /* 0x00000028220bc224 */ /* 0x002fe200078e0203 */
[----:B------:R-:W-:Y:S04]  /*2f30*/  BSSY B1, `(.L_x_57) ;  /* 0x0000006000017945 */ /* 0x000fe80003800000 */
[----:B------:R1:W-:Y:S01]  /*2f40*/  @!P4 STG.E.U8 desc[UR36][R4.64+0x10], R11 ;  /* 0x0000100b0400c986 */ /* 0x0003e2000c101124 */
[----:B------:R-:W-:Y:S05]  /*2f50*/  @P3 BRA `(.L_x_58) ;  /* 0x00000000000c3947 */ /* 0x000fea0003800000 */
[----:B------:R-:W5:Y:S02]  /*2f60*/  LDG.E.U8 R49, desc[UR36][R8.64+0x11] ;  /* 0x0000112408317981 */ /* 0x000f64000c1e1100 */
[----:B-----5:R-:W-:-:S05]  /*2f70*/  PRMT R0, R49, 0x8880, RZ ;  /* 0x0000888031007816 */ /* 0x020fca00000000ff */
[----:B------:R-:W-:-:S07]  /*2f80*/  IMAD R3, R0, R41, RZ ;  /* 0x0000002900037224 */ /* 0x000fce00078e02ff */
.L_x_58:
[----:B------:R-:W-:Y:S05]  /*2f90*/  BSYNC B1 ;  /* 0x0000000000017941 */ /* 0x000fea0003800000 */
.L_x_57:
[----:B------:R-:W-:Y:S01]  /*2fa0*/  @!P3 IMAD R35, R35, R40, R3 ;  /* 0x000000282323b224 */ /* 0x000fe200078e0203 */
[----:B------:R-:W-:Y:S04]  /*2fb0*/  BSSY B1, `(.L_x_59) ;  /* 0x0000006000017945 */ /* 0x000fe80003800000 */
[----:B------:R0:W-:Y:S01]  /*2fc0*/  @!P3 STG.E.U8 desc[UR36][R4.64+0x11], R35 ;  /* 0x000011230400b986 */ /* 0x0001e2000c101124 */
[----:B------:R-:W-:Y:S05]  /*2fd0*/  @P2 BRA `(.L_x_60) ;  /* 0x00000000000c2947 */ /* 0x000fea0003800000 */
[----:B------:R-:W5:Y:S02]  /*2fe0*/  LDG.E.U8 R49, desc[UR36][R14.64+0x18] ;  /* 0x000018240e317981 */ /* 0x000f64000c1e1100 */
[----:B-----5:R-:W-:-:S05]  /*2ff0*/  PRMT R0, R49, 0x8880, RZ ;  /* 0x0000888031007816 */ /* 0x020fca00000000ff */
[----:B------:R-:W-:-:S07]  /*3000*/  IMAD R3, R0, R41, RZ ;  /* 0x0000002900037224 */ /* 0x000fce00078e02ff */
.L_x_60:
[----:B------:R-:W-:Y:S05]  /*3010*/  BSYNC B1 ;  /* 0x0000000000017941 */ /* 0x000fea0003800000 */
.L_x_59:
[----:B-1----:R-:W-:Y:S01]  /*3020*/  @!P2 IMAD R11, R36, R40, R3 ;  /* 0x00000028240ba224 */ /* 0x002fe200078e0203 */
[----:B------:R-:W-:Y:S04]  /*3030*/  BSSY B1, `(.L_x_61) ;  /* 0x0000006000017945 */ /* 0x000fe80003800000 */
[----:B------:R1:W-:Y:S01]  /*3040*/  @!P2 STG.E.U8 desc[UR36][R6.64+0x18], R11 ;  /* 0x0000180b0600a986 */ /* 0x0003e2000c101124 */
[----:B------:R-:W-:Y:S05]  /*3050*/  @P1 BRA `(.L_x_62) ;  /* 0x00000000000c1947 */ /* 0x000fea0003800000 */
[----:B------:R-:W5:Y:S02]  /*3060*/  LDG.E.U8 R49, desc[UR36][R14.64+0x19] ;  /* 0x000019240e317981 */ /* 0x000f64000c1e1100 */
[----:B-----5:R-:W-:-:S05]  /*3070*/  PRMT R0, R49, 0x8880, RZ ;  /* 0x0000888031007816 */ /* 0x020fca00000000ff */
[----:B------:R-:W-:-:S07]  /*3080*/  IMAD R3, R0, R41, RZ ;  /* 0x0000002900037224 */ /* 0x000fce00078e02ff */
.L_x_62:
[----:B------:R-:W-:Y:S05]  /*3090*/  BSYNC B1 ;  /* 0x0000000000017941 */ /* 0x000fea0003800000 */
.L_x_61:
[----:B------:R-:W-:Y:S01]  /*30a0*/  @!P1 IMAD R37, R37, R40, R3 ;  /* 0x0000002825259224 */ /* 0x000fe200078e0203 */
[----:B------:R-:W-:Y:S04]  /*30b0*/  BSSY B1, `(.L_x_63) ;  /* 0x0000006000017945 */ /* 0x000fe80003800000 */
[----:B------:R0:W-:Y:S01]  /*30c0*/  @!P1 STG.E.U8 desc[UR36][R6.64+0x19], R37 ;  /* 0x0000192506009986 */ /* 0x0001e2000c101124 */
[----:B------:R-:W-:Y:S05]  /*30d0*/  @P5 BRA `(.L_x_64) ;  /* 0x00000000000c5947 */ /* 0x000fea0003800000 */
[----:B------:R-:W5:Y:S02]  /*30e0*/  LDG.E.U8 R49, desc[UR36][R8.64+0x18] ;  /* 0x0000182408317981 */ /* 0x000f64000c1e1100 */
[----:B-----5:R-:W-:-:S05]  /*30f0*/  PRMT R0, R49, 0x8880, RZ ;  /* 0x0000888031007816 */ /* 0x020fca00000000ff */
[----:B------:R-:W-:-:S07]  /*3100*/  IMAD R3, R0, R41, RZ ;  /* 0x0000002900037224 */ /* 0x000fce00078e02ff */
.L_x_64:
[----:B------:R-:W-:Y:S05]  /*3110*/  BSYNC B1 ;  /* 0x0000000000017941 */ /* 0x000fea0003800000 */
.L_x_63:
[----:B012-4-:R-:W-:Y:S01]  /*3120*/  @!P5 IMAD R7, R38, R40, R3 ;  /* 0x000000282607d224 */ /* 0x017fe200078e0203 */
[----:B------:R-:W-:Y:S01]  /*3130*/  ISETP.LT.OR P0, PT, R51, 0x1a, !P0 ;  /* 0x0000001a3300780c */ /* 0x000fe20004701670 */
[----:B------:R-:W-:Y:S03]  /*3140*/  BSSY B1, `(.L_x_65) ;  /* 0x0000006000017945 */ /* 0x000fe60003800000 */
[----:B------:R0:W-:Y:S09]  /*3150*/  @!P5 STG.E.U8 desc[UR36][R4.64+0x18], R7 ;  /* 0x000018070400d986 */ /* 0x0001f2000c101124 */
[----:B------:R-:W-:Y:S05]  /*3160*/  @P0 BRA `(.L_x_66) ;  /* 0x00000000000c0947 */ /* 0x000fea0003800000 */
[----:B------:R-:W2:Y:S02]  /*3170*/  LDG.E.U8 R49, desc[UR36][R8.64+0x19] ;  /* 0x0000192408317981 */ /* 0x000ea4000c1e1100 */
[----:B--2---:R-:W-:-:S05]  /*3180*/  PRMT R0, R49, 0x8880, RZ ;  /* 0x0000888031007816 */ /* 0x004fca00000000ff */
[----:B------:R-:W-:-:S07]  /*3190*/  IMAD R3, R0, R41, RZ ;  /* 0x0000002900037224 */ /* 0x000fce00078e02ff */
.L_x_66:
[----:B------:R-:W-:Y:S05]  /*31a0*/  BSYNC B1 ;  /* 0x0000000000017941 */ /* 0x000fea0003800000 */
.L_x_65:
[----:B------:R-:W-:Y:S01]  /*31b0*/  IMAD R3, R39, R40, R3 ;  /* 0x0000002827037224 */ /* 0x000fe200078e0203 */
[----:B------:R-:W-:Y:S06]  /*31c0*/  @P0 BRA `(.L_x_67) ;  /* 0x0000000000d40947 */ /* 0x000fec0003800000 */
[----:B------:R2:W-:Y:S01]  /*31d0*/  STG.E.U8 desc[UR36][R4.64+0x19], R3 ;  /* 0x0000190304007986 */ /* 0x0005e2000c101124 */
[----:B------:R-:W-:Y:S05]  /*31e0*/  BRA `(.L_x_67) ;  /* 0x0000000000cc7947 */ /* 0x000fea0003800000 */
.L_x_34:
[----:B------:R-:W-:-:S05]  /*31f0*/  IMAD R19, R19, -0x40, R50 ;  /* 0xffffffc013137824 */ /* 0x000fca00078e0232 */
[C---:B------:R-:W-:Y:S02]  /*3200*/  ISETP.GE.AND P1, PT, R19.reuse, 0x1, PT ;  /* 0x000000011300780c */ /* 0x040fe40003f26270 */
[----:B------:R-:W-:Y:S02]  /*3210*/  ISETP.GE.AND P0, PT, R19, 0x9, PT ;  /* 0x000000091300780c */ /* 0x000fe40003f06270 */
[C---:B------:R-:W-:Y:S02]  /*3220*/  ISETP.LT.OR P4, PT, R51.reuse, 0x1, !P1 ;  /* 0x000000013300780c */ /* 0x040fe40004f81670 */
[C---:B------:R-:W-:Y:S02]  /*3230*/  ISETP.LT.OR P3, PT, R51.reuse, 0x2, !P1 ;  /* 0x000000023300780c */ /* 0x040fe40004f61670 */
[C---:B------:R-:W-:Y:S02]  /*3240*/  ISETP.LT.OR P2, PT, R51.reuse, 0x1, !P0 ;  /* 0x000000013300780c */ /* 0x040fe40004741670 */
[----:B------:R-:W-:-:S07]  /*3250*/  ISETP.LT.OR P5, PT, R51, 0x2, !P0 ;  /* 0x000000023300780c */ /* 0x000fce00047a1670 */
[-C--:B------:R-:W-:Y:S02]  /*3260*/  @!P4 IMAD R3, R24, R40.reuse, RZ ;  /* 0x000000281803c224 */ /* 0x080fe400078e02ff */
[-C--:B------:R-:W-:Y:S02]  /*3270*/  @!P3 IMAD R25, R25, R40.reuse, RZ ;  /* 0x000000281919b224 */ /* 0x080fe400078e02ff */
[-C--:B------:R-:W-:Y:S01]  /*3280*/  @!P2 IMAD R9, R26, R40.reuse, RZ ;  /* 0x000000281a09a224 */ /* 0x080fe200078e02ff */
[----:B------:R0:W-:Y:S01]  /*3290*/  @!P4 STG.E.U8 desc[UR36][R6.64], R3 ;  /* 0x000000030600c986 */ /* 0x0001e2000c101124 */
[----:B------:R-:W-:Y:S01]  /*32a0*/  ISETP.LT.OR P4, PT, R51, 0x9, !P1 ;  /* 0x000000093300780c */ /* 0x000fe20004f81670 */
[----:B------:R-:W-:Y:S02]  /*32b0*/  @!P5 IMAD R27, R27, R40, RZ ;  /* 0x000000281b1bd224 */ /* 0x000fe400078e02ff */
[----:B------:R-:W-:Y:S01]  /*32c0*/  @!P3 STG.E.U8 desc[UR36][R6.64+0x1], R25 ;  /* 0x000001190600b986 */ /* 0x000fe2000c101124 */
[----:B------:R-:W-:-:S03]  /*32d0*/  ISETP.LT.OR P3, PT, R51, 0xa, !P1 ;  /* 0x0000000a3300780c */ /* 0x000fc60004f61670 */
[----:B------:R1:W-:Y:S01]  /*32e0*/  @!P2 STG.E.U8 desc[UR36][R4.64], R9 ;  /* 0x000000090400a986 */ /* 0x0003e2000c101124 */
[----:B------:R-:W-:-:S03]  /*32f0*/  ISETP.LT.OR P2, PT, R51, 0x9, !P0 ;  /* 0x000000093300780c */ /* 0x000fc60004741670 */
[----:B------:R-:W-:Y:S01]  /*3300*/  @!P5 STG.E.U8 desc[UR36][R4.64+0x1], R27 ;  /* 0x0000011b0400d986 */ /* 0x000fe2000c101124 */
[----:B------:R-:W-:Y:S01]  /*3310*/  ISETP.LT.OR P5, PT, R51, 0xa, !P0 ;  /* 0x0000000a3300780c */ /* 0x000fe200047a1670 */
[----:B------:R-:W-:-:S04]  /*3320*/  @!P4 IMAD R11, R28, R40, RZ ;  /* 0x000000281c0bc224 */ /* 0x000fc800078e02ff */
[-C--:B------:R-:W-:Y:S01]  /*3330*/  @!P3 IMAD R29, R29, R40.reuse, RZ ;  /* 0x000000281d1db224 */ /* 0x080fe200078e02ff */
[----:B------:R2:W-:Y:S01]  /*3340*/  @!P4 STG.E.U8 desc[UR36][R6.64+0x8], R11 ;  /* 0x0000080b0600c986 */ /* 0x0005e2000c101124 */
[C---:B------:R-:W-:Y:S02]  /*3350*/  ISETP.LT.OR P4, PT, R51.reuse, 0x12, !P1 ;  /* 0x000000123300780c */ /* 0x040fe40004f81670 */
[-C--:B0-----:R-:W-:Y:S01]  /*3360*/  @!P2 IMAD R3, R30, R40.reuse, RZ ;  /* 0x000000281e03a224 */ /* 0x081fe200078e02ff */
[----:B------:R-:W-:Y:S01]  /*3370*/  @!P3 STG.E.U8 desc[UR36][R6.64+0x9], R29 ;  /* 0x0000091d0600b986 */ /* 0x000fe2000c101124 */
[----:B------:R-:W-:Y:S02]  /*3380*/  ISETP.LT.OR P3, PT, R51, 0x11, !P1 ;  /* 0x000000113300780c */ /* 0x000fe40004f61670 */
[----:B------:R-:W-:Y:S01]  /*3390*/  @!P5 IMAD R31, R31, R40, RZ ;  /* 0x000000281f1fd224 */ /* 0x000fe200078e02ff */
[----:B------:R-:W-:Y:S01]  /*33a0*/  @!P2 STG.E.U8 desc[UR36][R4.64+0x8], R3 ;  /* 0x000008030400a986 */ /* 0x000fe2000c101124 */
[----:B------:R-:W-:-:S03]  /*33b0*/  ISETP.LT.OR P2, PT, R51, 0x11, !P0 ;  /* 0x000000113300780c */ /* 0x000fc60004741670 */
[----:B------:R-:W-:Y:S01]  /*33c0*/  @!P5 STG.E.U8 desc[UR36][R4.64+0x9], R31 ;  /* 0x0000091f0400d986 */ /* 0x000fe2000c101124 */
[----:B------:R-:W-:Y:S01]  /*33d0*/  ISETP.LT.OR P5, PT, R51, 0x19, !P0 ;  /* 0x000000193300780c */ /* 0x000fe200047a1670 */
[----:B------:R-:W-:-:S04]  /*33e0*/  @!P4 IMAD R33, R33, R40, RZ ;  /* 0x000000282121c224 */ /* 0x000fc800078e02ff */
[-C--:B-1----:R-:W-:Y:S01]  /*33f0*/  @!P3 IMAD R9, R32, R40.reuse, RZ ;  /* 0x000000282009b224 */ /* 0x082fe200078e02ff */
[----:B------:R-:W-:Y:S01]  /*3400*/  @!P4 STG.E.U8 desc[UR36][R6.64+0x11], R33 ;  /* 0x000011210600c986 */ /* 0x000fe2000c101124 */
[C---:B------:R-:W-:Y:S02]  /*3410*/  ISETP.LT.OR P4, PT, R51.reuse, 0x12, !P0 ;  /* 0x000000123300780c */ /* 0x040fe40004781670 */
[C---:B------:R-:W-:Y:S01]  /*3420*/  ISETP.LT.OR P0, PT, R51.reuse, 0x1a, !P0 ;  /* 0x0000001a3300780c */ /* 0x040fe20004701670 */
[----:B------:R0:W-:Y:S01]  /*3430*/  @!P3 STG.E.U8 desc[UR36][R6.64+0x10], R9 ;  /* 0x000010090600b986 */ /* 0x0001e2000c101124 */
[C---:B------:R-:W-:Y:S01]  /*3440*/  ISETP.LT.OR P3, PT, R51.reuse, 0x19, !P1 ;  /* 0x000000193300780c */ /* 0x040fe20004f61670 */
[----:B--2---:R-:W-:Y:S01]  /*3450*/  @!P2 IMAD R11, R34, R40, RZ ;  /* 0x00000028220ba224 */ /* 0x004fe200078e02ff */
[----:B------:R-:W-:-:S04]  /*3460*/  ISETP.LT.OR P1, PT, R51, 0x1a, !P1 ;  /* 0x0000001a3300780c */ /* 0x000fc80004f21670 */
[----:B------:R1:W-:Y:S03]  /*3470*/  @!P2 STG.E.U8 desc[UR36][R4.64+0x10], R11 ;  /* 0x0000100b0400a986 */ /* 0x0003e6000c101124 */
[-C--:B------:R-:W-:Y:S02]  /*3480*/  @!P4 IMAD R35, R35, R40.reuse, RZ ;  /* 0x000000282323c224 */ /* 0x080fe400078e02ff */
[-C--:B0-----:R-:W-:Y:S02]  /*3490*/  @!P5 IMAD R9, R38, R40.reuse, RZ ;  /* 0x000000282609d224 */ /* 0x081fe400078e02ff */
[-C--:B------:R-:W-:Y:S01]  /*34a0*/  @!P3 IMAD R3, R36, R40.reuse, RZ ;  /* 0x000000282403b224 */ /* 0x080fe200078e02ff */
[----:B------:R1:W-:Y:S01]  /*34b0*/  @!P4 STG.E.U8 desc[UR36][R4.64+0x11], R35 ;  /* 0x000011230400c986 */ /* 0x0003e2000c101124 */
[-C--:B------:R-:W-:Y:S02]  /*34c0*/  @!P1 IMAD R37, R37, R40.reuse, RZ ;  /* 0x0000002825259224 */ /* 0x080fe400078e02ff */
[----:B------:R-:W-:Y:S01]  /*34d0*/  @!P0 IMAD R39, R39, R40, RZ ;  /* 0x0000002827278224 */ /* 0x000fe200078e02ff */
[----:B------:R1:W-:Y:S04]  /*34e0*/  @!P3 STG.E.U8 desc[UR36][R6.64+0x18], R3 ;  /* 0x000018030600b986 */ /* 0x0003e8000c101124 */
[----:B------:R1:W-:Y:S04]  /*34f0*/  @!P1 STG.E.U8 desc[UR36][R6.64+0x19], R37 ;  /* 0x0000192506009986 */ /* 0x0003e8000c101124 */
[----:B------:R1:W-:Y:S04]  /*3500*/  @!P5 STG.E.U8 desc[UR36][R4.64+0x18], R9 ;  /* 0x000018090400d986 */ /* 0x0003e8000c101124 */
[----:B------:R1:W-:Y:S02]  /*3510*/  @!P0 STG.E.U8 desc[UR36][R4.64+0x19], R39 ;  /* 0x0000192704008986 */ /* 0x0003e4000c101124 */
.L_x_67:
[----:B------:R-:W-:Y:S05]  /*3520*/  BSYNC B0 ;  /* 0x0000000000007941 */ /* 0x000fea0003800000 */
.L_x_33:
[----:B0123--:R-:W2:Y:S01]  /*3530*/  LDL.64 R4, [R1] ;  /* 0x0000000001047983 */ /* 0x00fea20000100a00 */
[----:B------:R-:W-:Y:S01]  /*3540*/  ULDC.64 UR4, c[0x0][0x650] ;  /* 0x0001940000047ab9 */ /* 0x000fe20000000a00 */
[----:B------:R0:W-:Y:S01]  /*3550*/  SYNCS.ARRIVE.TRANS64.A1T0 RZ, [R48+UR47], RZ ;  /* 0x000000ff30ff79a7 */ /* 0x0001e2000810002f */
[----:B------:R-:W-:Y:S01]  /*3560*/  PRMT R0, RZ, 0x7610, R0 ;  /* 0x00007610ff007816 */ /* 0x000fe20000000000 */
[----:B------:R-:W-:Y:S02]  /*3570*/  IMAD.MOV.U32 R19, RZ, RZ, -0x1 ;  /* 0xffffffffff137424 */ /* 0x000fe400078e00ff */
[----:B------:R-:W-:Y:S02]  /*3580*/  IMAD.MOV.U32 R22, RZ, RZ, -0x1 ;  /* 0xffffffffff167424 */ /* 0x000fe400078e00ff */
[----:B------:R-:W-:Y:S01]  /*3590*/  IMAD.MOV.U32 R17, RZ, RZ, -0x1 ;  /* 0xffffffffff117424 */ /* 0x000fe200078e00ff */
[----:B--2---:R-:W-:-:S04]  /*35a0*/  LEA R18, P0, R4, R18, 0x1 ;  /* 0x0000001204127211 */ /* 0x004fc800078008ff */
[----:B------:R-:W-:Y:S02]  /*35b0*/  LEA.HI.X R2, R4, R2, R23, 0x1, P0 ;  /* 0x0000000204027211 */ /* 0x000fe400000f0c17 */
[----:B------:R-:W-:-:S04]  /*35c0*/  ISETP.GE.U32.AND P0, PT, R18, UR4, PT ;  /* 0x0000000412007c0c */ /* 0x000fc8000bf06070 */
[----:B------:R-:W-:-:S13]  /*35d0*/  ISETP.GE.U32.AND.EX P0, PT, R2, UR5, PT, P0 ;  /* 0x0000000502007c0c */ /* 0x000fda000bf06100 */
[----:B0-----:R-:W-:Y:S05]  /*35e0*/  @P0 BRA `(.L_x_68) ;  /* 0x00000004006c0947 */ /* 0x001fea0003800000 */
[----:B------:R-:W0:Y:S01]  /*35f0*/  S2R R12, SR_CTAID.X ;  /* 0x00000000000c7919 */ /* 0x000e220000002500 */
[----:B------:R-:W1:Y:S01]  /*3600*/  LDC.64 R10, c[0x0][0x628] ;  /* 0x00018a00ff0a7b82 */ /* 0x000e620000000a00 */
[----:B------:R-:W-:Y:S01]  /*3610*/  ULDC UR4, c[0x0][0x150] ;  /* 0x0000540000047ab9 */ /* 0x000fe20000000800 */
[----:B------:R-:W-:Y:S01]  /*3620*/  IMAD.MOV.U32 R8, RZ, RZ, R18 ;  /* 0x000000ffff087224 */ /* 0x000fe200078e0012 */
[----:B------:R-:W2:Y:S01]  /*3630*/  S2R R20, SR_CTAID.Y ;  /* 0x0000000000147919 */ /* 0x000ea20000002600 */
[----:B------:R-:W-:-:S04]  /*3640*/  IMAD.MOV.U32 R9, RZ, RZ, R2 ;  /* 0x000000ffff097224 */ /* 0x000fc800078e0002 */
[----:B------:R-:W3:Y:S08]  /*3650*/  LDC R21, c[0x0][0x144] ;  /* 0x00005100ff157b82 */ /* 0x000ef00000000800 */
[----:B------:R-:W4:Y:S08]  /*3660*/  LDC R0, c[0x0][0x630] ;  /* 0x00018c00ff007b82 */ /* 0x000f300000000800 */
[----:B------:R-:W2:Y:S01]  /*3670*/  LDC.64 R14, c[0x0][0x620] ;  /* 0x00018800ff0e7b82 */ /* 0x000ea20000000a00 */
[----:B-1----:R-:W-:-:S04]  /*3680*/  ISETP.NE.U32.AND P0, PT, R10, RZ, PT ;  /* 0x000000ff0a00720c */ /* 0x002fc80003f05070 */
[----:B------:R-:W-:Y:S02]  /*3690*/  ISETP.NE.AND.EX P0, PT, R11, RZ, PT, P0 ;  /* 0x000000ff0b00720c */ /* 0x000fe40003f05300 */
[----:B0-----:R-:W-:-:S05]  /*36a0*/  I2FP.F32.U32 R3, R12 ;  /* 0x0000000c00037245 */ /* 0x001fca0000201000 */
[----:B------:R-:W-:-:S04]  /*36b0*/  FMUL R3, R3, UR4 ;  /* 0x0000000403037c20 */ /* 0x000fc80008400000 */
[----:B------:R0:W1:Y:S02]  /*36c0*/  F2I.U32.TRUNC.NTZ R19, R3 ;  /* 0x0000000300137305 */ /* 0x000064000020f000 */
[----:B---34-:R-:W-:Y:S05]  /*36d0*/  @!P0 BRA `(.L_x_69) ;  /* 0x0000000000288947 */ /* 0x018fea0003800000 */
        /* <DEDUP_REMOVED lines=10> */
.L_x_69:
[----:B------:R-:W3:Y:S01]  /*3780*/  LDC.64 R26, c[0x0][0x640] ;  /* 0x00019000ff1a7b82 */ /* 0x000ee20000000a00 */
[-C--:B------:R-:W-:Y:S01]  /*3790*/  SHF.R.U64 R17, R8, R0.reuse, R9 ;  /* 0x0000000008117219 */ /* 0x080fe20000001209 */
[----:B-1----:R-:W-:Y:S01]  /*37a0*/  IMAD.MOV R7, RZ, RZ, -R19 ;  /* 0x000000ffff077224 */ /* 0x002fe200078e0a13 */
[----:B------:R-:W-:Y:S01]  /*37b0*/  SHF.R.U32.HI R0, RZ, R0, R9 ;  /* 0x00000000ff007219 */ /* 0x000fe20000011609 */
[----:B------:R-:W-:Y:S01]  /*37c0*/  IMAD.MOV.U32 R19, RZ, RZ, R2 ;  /* 0x000000ffff137224 */ /* 0x000fe200078e0002 */
[----:B0-----:R-:W-:Y:S01]  /*37d0*/  IADD3 R3, P0, RZ, -R17, RZ ;  /* 0x80000011ff037210 */ /* 0x001fe20007f1e0ff */
[----:B------:R-:W-:Y:S01]  /*37e0*/  IMAD R22, R21, R7, R12 ;  /* 0x0000000715167224 */ /* 0x000fe200078e020c */
[----:B------:R-:W-:Y:S01]  /*37f0*/  ULDC UR4, c[0x0][0x154] ;  /* 0x0000550000047ab9 */ /* 0x000fe20000000800 */
[----:B------:R-:W0:Y:S01]  /*3800*/  LDC R6, c[0x0][0x618] ;  /* 0x00018600ff067b82 */ /* 0x000e220000000800 */
[----:B------:R-:W-:Y:S02]  /*3810*/  IMAD.MOV.U32 R7, RZ, RZ, 0x1 ;  /* 0x00000001ff077424 */ /* 0x000fe400078e00ff */
[----:B------:R-:W-:-:S04]  /*3820*/  IMAD.X R5, RZ, RZ, ~R0, P0 ;  /* 0x000000ffff057224 */ /* 0x000fc800000e0e00 */
[-C--:B--2---:R-:W-:Y:S01]  /*3830*/  IMAD R0, R5, R14.reuse, RZ ;  /* 0x0000000e05007224 */ /* 0x084fe200078e02ff */
[----:B------:R-:W1:Y:S01]  /*3840*/  LDC R8, c[0x0][0x608] ;  /* 0x00018200ff087b82 */ /* 0x000e620000000800 */
[----:B------:R-:W-:-:S04]  /*3850*/  IMAD.WIDE.U32 R4, R3, R14, R18 ;  /* 0x0000000e03047225 */ /* 0x000fc800078e0012 */
[----:B------:R-:W-:Y:S01]  /*3860*/  IMAD R3, R3, R15, R0 ;  /* 0x0000000f03037224 */ /* 0x000fe200078e0200 */
[----:B------:R-:W-:Y:S02]  /*3870*/  I2FP.F32.U32 R0, R20 ;  /* 0x0000001400007245 */ /* 0x000fe40000201000 */
[----:B------:R-:W2:Y:S01]  /*3880*/  LDC R24, c[0x0][0x658] ;  /* 0x00019600ff187b82 */ /* 0x000ea20000000800 */
[----:B------:R-:W-:Y:S01]  /*3890*/  IMAD.IADD R3, R5, 0x1, R3 ;  /* 0x0000000105037824 */ /* 0x000fe200078e0203 */
[----:B---3--:R-:W-:Y:S01]  /*38a0*/  ISETP.NE.U32.AND P0, PT, R26, RZ, PT ;  /* 0x000000ff1a00720c */ /* 0x008fe20003f05070 */
[----:B------:R-:W-:Y:S01]  /*38b0*/  FMUL R0, R0, UR4 ;  /* 0x0000000400007c20 */ /* 0x000fe20008400000 */
[----:B------:R-:W-:Y:S02]  /*38c0*/  IMAD.MOV.U32 R5, RZ, RZ, -0x1 ;  /* 0xffffffffff057424 */ /* 0x000fe400078e00ff */
[----:B------:R-:W-:Y:S01]  /*38d0*/  ISETP.NE.AND.EX P0, PT, R27, RZ, PT, P0 ;  /* 0x000000ff1b00720c */ /* 0x000fe20003f05300 */
[----:B------:R3:W4:Y:S01]  /*38e0*/  F2I.U32.TRUNC.NTZ R13, R0 ;  /* 0x00000000000d7305 */ /* 0x000722000020f000 */
[----:B------:R-:W3:Y:S01]  /*38f0*/  LDC R15, c[0x0][0x148] ;  /* 0x00005200ff0f7b82 */ /* 0x000ee20000000800 */
[----:B0-----:R-:W-:-:S02]  /*3900*/  SHF.R.U64 R12, R4, R6, R3 ;  /* 0x00000006040c7219 */ /* 0x001fc40000001203 */
[----:B------:R-:W-:-:S05]  /*3910*/  SHF.R.U32.HI R3, RZ, R6, R3 ;  /* 0x00000006ff037219 */ /* 0x000fca0000011603 */
[----:B------:R-:W0:Y:S01]  /*3920*/  LDC R21, c[0x0][0x600] ;  /* 0x00018000ff157b82 */ /* 0x000e220000000800 */
[-CC-:B-1----:R-:W-:Y:S02]  /*3930*/  SHF.R.U64 R10, R12, R8.reuse, R3.reuse ;  /* 0x000000080c0a7219 */ /* 0x182fe40000001203 */
[----:B------:R-:W-:-:S05]  /*3940*/  SHF.R.U32.HI R3, RZ, R8, R3 ;  /* 0x00000008ff037219 */ /* 0x000fca0000011603 */
[----:B------:R-:W1:Y:S01]  /*3950*/  LDC R25, c[0x0][0x648] ;  /* 0x00019200ff197b82 */ /* 0x000e620000000800 */
[-C--:B--2---:R-:W-:Y:S02]  /*3960*/  SHF.L.U32 R4, R5, R24.reuse, RZ ;  /* 0x0000001805047219 */ /* 0x084fe400000006ff */
[-CC-:B------:R-:W-:Y:S02]  /*3970*/  SHF.R.U64 R14, R10, R24.reuse, R3.reuse ;  /* 0x000000180a0e7219 */ /* 0x180fe40000001203 */
[----:B------:R-:W-:Y:S02]  /*3980*/  SHF.R.U32.HI R5, RZ, R24, R3 ;  /* 0x00000018ff057219 */ /* 0x000fe40000011603 */
[----:B------:R-:W-:Y:S01]  /*3990*/  LOP3.LUT R19, RZ, R4, RZ, 0x33, !PT ;  /* 0x00000004ff137212 */ /* 0x000fe200078e33ff */
[----:B------:R-:W2:Y:S01]  /*39a0*/  LDC R28, c[0x0][0x638] ;  /* 0x00018e00ff1c7b82 */ /* 0x000ea20000000800 */
[----:B------:R-:W-:Y:S01]  /*39b0*/  SHF.L.U32 R24, R7, R24, RZ ;  /* 0x0000001807187219 */ /* 0x000fe200000006ff */
[----:B------:R-:W-:-:S06]  /*39c0*/  IMAD.MOV.U32 R4, RZ, RZ, R14 ;  /* 0x000000ffff047224 */ /* 0x000fcc00078e000e */
[----:B------:R-:W0:Y:S01]  /*39d0*/  LDC R29, c[0x0][0x610] ;  /* 0x00018400ff1d7b82 */ /* 0x000e220000000800 */
[----:B----4-:R-:W-:Y:S05]  /*39e0*/  @!P0 BRA `(.L_x_70) ;  /* 0x0000000000288947 */ /* 0x010fea0003800000 */
[----:B------:R-:W4:Y:S02]  /*39f0*/  LDC R3, c[0x0][0x64c] ;  /* 0x00019300ff037b82 */ /* 0x000f240000000800 */
[----:B----4-:R-:W-:-:S05]  /*3a00*/  IADD3 R3, P0, R14, R3, RZ ;  /* 0x000000030e037210 */ /* 0x010fca0007f1e0ff */
        /* <DEDUP_REMOVED lines=8> */
.L_x_70:
[----:B------:R-:W4:Y:S01]  /*3a90*/  LDC R3, c[0x0][0x65c] ;  /* 0x00019700ff037b82 */ /* 0x000f220000000800 */
[----:B-1-3--:R-:W-:Y:S01]  /*3aa0*/  SHF.R.U64 R0, R4, R25, R5 ;  /* 0x0000001904007219 */ /* 0x00afe20000001205 */
[----:B0-----:R-:W-:Y:S01]  /*3ab0*/  VIADD R5, R21, 0xffffffff ;  /* 0xffffffff15057836 */ /* 0x001fe20000000000 */
[----:B------:R-:W-:Y:S01]  /*3ac0*/  LOP3.LUT R19, R10, R19, RZ, 0xc0, !PT ;  /* 0x000000130a137212 */ /* 0x000fe200078ec0ff */
[----:B------:R-:W-:-:S03]  /*3ad0*/  IMAD.MOV R13, RZ, RZ, -R13 ;  /* 0x000000ffff0d7224 */ /* 0x000fc600078e0a0d */
[----:B------:R-:W-:Y:S01]  /*3ae0*/  LOP3.LUT R5, R12, R5, RZ, 0xc0, !PT ;  /* 0x000000050c057212 */ /* 0x000fe200078ec0ff */
[----:B------:R-:W-:Y:S01]  /*3af0*/  IMAD R19, R24, R0, R19 ;  /* 0x0000000018137224 */ /* 0x000fe200078e0213 */
[----:B----4-:R-:W-:Y:S01]  /*3b00*/  ISETP.NE.AND P0, PT, R3, 0x1, PT ;  /* 0x000000010300780c */ /* 0x010fe20003f05270 */
[----:B------:R-:W-:-:S04]  /*3b10*/  IMAD.MOV R3, RZ, RZ, -R0 ;  /* 0x000000ffff037224 */ /* 0x000fc800078e0a00 */
[----:B--2---:R-:W-:Y:S02]  /*3b20*/  IMAD R0, R3, R28, R14 ;  /* 0x0000001c03007224 */ /* 0x004fe400078e020e */
[----:B------:R-:W-:Y:S02]  /*3b30*/  IMAD.MOV.U32 R3, RZ, RZ, 0x1 ;  /* 0x00000001ff037424 */ /* 0x000fe400078e00ff */
[----:B------:R-:W-:-:S03]  /*3b40*/  IMAD R4, R0, R21, R5 ;  /* 0x0000001500047224 */ /* 0x000fc600078e0205 */
[----:B------:R-:W-:Y:S01]  /*3b50*/  PRMT R0, R3, 0x7610, R0 ;  /* 0x0000761003007816 */ /* 0x000fe20000000000 */
[----:B------:R-:W-:-:S04]  /*3b60*/  @P0 IMAD R22, R15, R13, R20 ;  /* 0x0000000d0f160224 */ /* 0x000fc800078e0214 */
[----:B------:R-:W-:-:S05]  /*3b70*/  IMAD R19, R19, R29, R22 ;  /* 0x0000001d13137224 */ /* 0x000fca00078e0216 */
[----:B------:R-:W-:Y:S02]  /*3b80*/  SEL R22, R4, R19, !P0 ;  /* 0x0000001304167207 */ /* 0x000fe40004000000 */
[----:B------:R-:W-:-:S07]  /*3b90*/  SEL R19, R19, R4, !P0 ;  /* 0x0000000413137207 */ /* 0x000fce0004000000 */
.L_x_68:
[----:B------:R-:W-:Y:S02]  /*3ba0*/  LOP3.LUT P0, RZ, R0, 0xff, RZ, 0xc0, !PT ;  /* 0x000000ff00ff7812 */ /* 0x000fe4000780c0ff */
[----:B------:R-:W-:-:S11]  /*3bb0*/  LOP3.LUT R54, R54, 0x1, RZ, 0x3c, !PT ;  /* 0x0000000136367812 */ /* 0x000fd600078e3cff */
[----:B------:R-:W-:Y:S05]  /*3bc0*/  @P0 BRA `(.L_x_71) ;  /* 0xffffffe0007c0947 */ /* 0x000fea000383ffff */
[----:B------:R-:W-:Y:S05]  /*3bd0*/  EXIT ;  /* 0x000000000000794d */ /* 0x000fea0003800000 */
.L_x_14:
[----:B------:R-:W-:-:S08]  /*3be0*/  ISETP.NE.AND P0, PT, R0, RZ, PT ;  /* 0x000000ff0000720c */ /* 0x000fd00003f05270 */
[----:B0-----:R-:W0:-:S00]  /*3bf0*/  USETMAXREG.DEALLOC.CTAPOOL 0x28 ;  /* 0x00000028000079c8 */ /* 0x001e0000080e0500 */
[----:B------:R-:W-:Y:S05]  /*3c00*/  @P0 EXIT ;  /* 0x000000000000094d */ /* 0x000fea0003800000 */
[----:B0-----:R-:W-:Y:S01]  /*3c10*/  LOP3.LUT P0, RZ, R8, 0xff, RZ, 0xc0, !PT ;  /* 0x000000ff08ff7812 */ /* 0x001fe2000780c0ff */
[----:B------:R-:W-:Y:S02]  /*3c20*/  IMAD.MOV.U32 R0, RZ, RZ, 0x1 ;  /* 0x00000001ff007424 */ /* 0x000fe400078e00ff */
[----:B------:R-:W-:-:S10]  /*3c30*/  IMAD.MOV.U32 R8, RZ, RZ, RZ ;  /* 0x000000ffff087224 */ /* 0x000fd400078e00ff */
[----:B------:R-:W-:Y:S05]  /*3c40*/  @!P0 BRA `(.L_x_72) ;  /* 0x0000000c00188947 */ /* 0x000fea0003800000 */
[----:B------:R-:W-:Y:S01]  /*3c50*/  LOP3.LUT P0, RZ, R4, 0x1f, RZ, 0xc0, !PT ;  /* 0x0000001f04ff7812 */ /* 0x000fe2000780c0ff */
[----:B------:R-:W-:Y:S01]  /*3c60*/  ULDC UR5, c[0x0][0x658] ;  /* 0x0001960000057ab9 */ /* 0x000fe20000000800 */
[----:B------:R-:W-:Y:S01]  /*3c70*/  UMOV UR6, 0xffffffff ;  /* 0xffffffff00067882 */ /* 0x000fe20000000000 */
[----:B------:R-:W-:Y:S01]  /*3c80*/  BSSY B0, `(.L_x_72) ;  /* 0x00000c2000007945 */ /* 0x000fe20003800000 */
[----:B------:R-:W-:Y:S01]  /*3c90*/  USHF.L.U32 UR6, UR6, UR5, URZ ;  /* 0x0000000506067299 */ /* 0x000fe2000800063f */
[C---:B------:R-:W-:Y:S01]  /*3ca0*/  ISETP.NE.AND P2, PT, R3.reuse, RZ, PT ;  /* 0x000000ff0300720c */ /* 0x040fe20003f45270 */
[----:B------:R-:W-:Y:S01]  /*3cb0*/  IMAD.MOV.U32 R9, RZ, RZ, 0x1 ;  /* 0x00000001ff097424 */ /* 0x000fe200078e00ff */
[----:B------:R-:W-:Y:S01]  /*3cc0*/  ISETP.NE.OR P0, PT, R3, RZ, !P0 ;  /* 0x000000ff0300720c */ /* 0x000fe20004705670 */
[----:B------:R-:W-:Y:S01]  /*3cd0*/  IMAD.MOV.U32 R0, RZ, RZ, 0x1 ;  /* 0x00000001ff007424 */ /* 0x000fe200078e00ff */
[----:B------:R-:W-:Y:S01]  /*3ce0*/  LOP3.LUT R3, R16, 0x2, RZ, 0xfc, !PT ;  /* 0x0000000210037812 */ /* 0x000fe200078efcff */
[----:B------:R-:W-:Y:S01]  /*3cf0*/  IMAD.MOV.U32 R8, RZ, RZ, RZ ;  /* 0x000000ffff087224 */ /* 0x000fe200078e00ff */
[----:B------:R-:W-:Y:S01]  /*3d00*/  ULDC UR4, c[0x0][0x600] ;  /* 0x0001800000047ab9 */ /* 0x000fe20000000800 */
[----:B------:R-:W-:Y:S01]  /*3d10*/  UMOV UR7, 0x1 ;  /* 0x0000000100077882 */ /* 0x000fe20000000000 */
[----:B------:R-:W-:-:S02]  /*3d20*/  UIADD3 UR19, UR40, 0x1, URZ ;  /* 0x0000000128137890 */ /* 0x000fc4000fffe03f */
[----:B------:R-:W-:Y:S02]  /*3d30*/  UIADD3 UR15, UR4, -0x1, URZ ;  /* 0xffffffff040f7890 */ /* 0x000fe4000fffe03f */
[----:B------:R-:W-:Y:S02]  /*3d40*/  USHF.L.U32 UR17, UR7, UR5, URZ ;  /* 0x0000000507117299 */ /* 0x000fe4000800063f */
[----:B------:R-:W-:Y:S01]  /*3d50*/  ULOP3.LUT UR16, URZ, UR6, URZ, 0x33, !UPT ;  /* 0x000000063f107292 */ /* 0x000fe2000f8e333f */
[----:B------:R-:W-:-:S11]  /*3d60*/  ULDC.64 UR20, c[0x0][0x198] ;  /* 0x0000660000147ab9 */ /* 0x000fd60000000a00 */
.L_x_84:
[----:B------:R-:W-:-:S03]  /*3d70*/  UMOV UR4, 0xffffffff ;  /* 0xffffffff00047882 */ /* 0x000fc60000000000 */
[----:B------:R-:W-:Y:S05]  /*3d80*/  BRA.DIV UR4, `(.L_x_73) ;  /* 0x0000001204007947 */ /* 0x000fea000b800000 */
[----:B------:R-:W-:-:S13]  /*3d90*/  ELECT P6, URZ, PT ;  /* 0x00000000003f782f */ /* 0x000fda00038c0000 */
.L_x_98:
[----:B------:R-:W0:Y:S01]  /*3da0*/  LDC R4, c[0x0][0x28c] ;  /* 0x0000a300ff047b82 */ /* 0x000e220000000800 */
[----:B------:R-:W-:Y:S01]  /*3db0*/  BSSY B1, `(.L_x_74) ;  /* 0x0000037000017945 */ /* 0x000fe20003800000 */
[----:B0-----:R-:W-:-:S13]  /*3dc0*/  ISETP.LT.OR P6, PT, R4, 0x1, !P6 ;  /* 0x000000010400780c */ /* 0x001fda00077c1670 */
[----:B------:R-:W-:Y:S05]  /*3dd0*/  @P6 BRA `(.L_x_75) ;  /* 0x0000000000d06947 */ /* 0x000fea0003800000 */
[----:B------:R-:W-:Y:S02]  /*3de0*/  IMAD.SHL.U32 R22, R22, 0x20, RZ ;  /* 0x0000002016167824 */ /* 0x000fe400078e00ff */
[----:B------:R-:W-:Y:S02]  /*3df0*/  IMAD.SHL.U32 R19, R19, 0x40, RZ ;  /* 0x0000004013137824 */ /* 0x000fe400078e00ff */
[----:B------:R-:W-:Y:S02]  /*3e00*/  IMAD.MOV.U32 R12, RZ, RZ, RZ ;  /* 0x000000ffff0c7224 */ /* 0x000fe400078e00ff */
[----:B------:R-:W-:Y:S02]  /*3e10*/  IMAD.U32 R13, RZ, RZ, UR19 ;  /* 0x00000013ff0d7e24 */ /* 0x000fe4000f8e00ff */
[----:B------:R-:W-:Y:S02]  /*3e20*/  IMAD.MOV.U32 R4, RZ, RZ, R0 ;  /* 0x000000ffff047224 */ /* 0x000fe400078e0000 */
[----:B------:R-:W-:-:S07]  /*3e30*/  IMAD.MOV.U32 R5, RZ, RZ, R8 ;  /* 0x000000ffff057224 */ /* 0x000fce00078e0008 */
.L_x_79:
[----:B------:R-:W0:Y:S01]  /*3e40*/  S2R R7, SR_CgaCtaId ;  /* 0x0000000000077919 */ /* 0x000e220000008800 */
[----:B------:R-:W-:-:S04]  /*3e50*/  MOV R6, 0x400 ;  /* 0x0000040000067802 */ /* 0x000fc80000000f00 */
[----:B0-----:R-:W-:Y:S02]  /*3e60*/  LEA R10, R7, R6, 0x18 ;  /* 0x00000006070a7211 */ /* 0x001fe400078ec0ff */
[----:B------:R-:W-:Y:S01]  /*3e70*/  SHF.L.U32 R6, R4, 0x1f, RZ ;  /* 0x0000001f04067819 */ /* 0x000fe200000006ff */
[----:B------:R-:W0:Y:S02]  /*3e80*/  @!P2 LDC R7, c[0x0][0x500] ;  /* 0x00014000ff07ab82 */ /* 0x000e240000000800 */
[----:B------:R-:W-:-:S04]  /*3e90*/  IMAD R11, R5, 0x8, R10 ;  /* 0x00000008050b7824 */ /* 0x000fc800078e020a */
[----:B------:R-:W1:Y:S02]  /*3ea0*/  SYNCS.PHASECHK.TRANS64.TRYWAIT P1, [R11+URZ+0x258], R6 ;  /* 0x000258060b0075a7 */ /* 0x000e64000802017f */
[----:B-1----:R-:W-:Y:S05]  /*3eb0*/  @!P1 BRA `(.L_x_76) ;  /* 0x0000000c00d49947 */ /* 0x002fea0003800000 */
.L_x_99:
[----:B-1----:R-:W-:Y:S01]  /*3ec0*/  PRMT R6, R3, 0x9910, RZ ;  /* 0x0000991003067816 */ /* 0x002fe200000000ff */
[----:B0-----:R0:W-:Y:S03]  /*3ed0*/  @!P2 SYNCS.ARRIVE.TRANS64 RZ, [R11+URZ], R7 ;  /* 0x000000070bffa9a7 */ /* 0x0011e6000800003f */
[----:B------:R-:W-:-:S13]  /*3ee0*/  ISETP.NE.AND P1, PT, R6, 0x2, PT ;  /* 0x000000020600780c */ /* 0x000fda0003f25270 */
[----:B0-----:R-:W-:Y:S05]  /*3ef0*/  @P1 BRA `(.L_x_77) ;  /* 0x0000000000041947 */ /* 0x001fea0003800000 */
[----:B------:R-:W-:Y:S01]  /*3f00*/  BPT.TRAP 0x1 ;  /* 0x000000040000795c */ /* 0x000fe20000300000 */
.L_x_77:
[----:B------:R-:W-:Y:S05]  /*3f10*/  @P0 BRA `(.L_x_78) ;  /* 0x0000000000040947 */ /* 0x000fea0003800000 */
[----:B------:R-:W-:Y:S01]  /*3f20*/  BPT.TRAP 0x1 ;  /* 0x000000040000795c */ /* 0x000fe20000300000 */
.L_x_78:
[--C-:B------:R-:W-:Y:S01]  /*3f30*/  IMAD R6, R5, 0x800, R10.reuse ;  /* 0x0000080005067824 */ /* 0x100fe200078e020a */
[----:B------:R-:W-:Y:S01]  /*3f40*/  R2UR UR9, R11 ;  /* 0x000000000b0972ca */ /* 0x000fe200000e0000 */
[----:B------:R-:W-:Y:S01]  /*3f50*/  IMAD R10, R5, 0x400, R10 ;  /* 0x00000400050a7824 */ /* 0x000fe200078e020a */
[----:B------:R-:W-:Y:S01]  /*3f60*/  UIADD3 UR4, UP0, UR20, 0xf0, URZ ;  /* 0x000000f014047890 */ /* 0x000fe2000ff1e03f */
[----:B------:R-:W-:Y:S01]  /*3f70*/  VIADD R13, R13, 0xffffffff ;  /* 0xffffffff0d0d7836 */ /* 0x000fe20000000000 */
[----:B------:R-:W-:Y:S01]  /*3f80*/  R2UR UR5, R6 ;  /* 0x00000000060572ca */ /* 0x000fe200000e0000 */
[----:B------:R-:W-:Y:S01]  /*3f90*/  UIADD3 UR22, UP1, UR20, 0x1f0, URZ ;  /* 0x000001f014167890 */ /* 0x000fe2000ff3e03f */
[----:B------:R-:W-:Y:S01]  /*3fa0*/  R2UR UR8, R10 ;  /* 0x000000000a0872ca */ /* 0x000fe200000e0000 */
[----:B------:R-:W-:Y:S01]  /*3fb0*/  VIADD R5, R5, 0x1 ;  /* 0x0000000105057836 */ /* 0x000fe20000000000 */
[----:B------:R-:W-:Y:S01]  /*3fc0*/  R2UR UR11, R19 ;  /* 0x00000000130b72ca */ /* 0x000fe200000e0000 */
[----:B------:R-:W-:Y:S01]  /*3fd0*/  UIADD3.X UR23, URZ, UR21, URZ, UP1, !UPT ;  /* 0x000000153f177290 */ /* 0x000fe20008ffe43f */
[----:B------:R-:W-:Y:S01]  /*3fe0*/  R2UR UR10, R12 ;  /* 0x000000000c0a72ca */ /* 0x000fe200000e0000 */
[----:B------:R-:W-:Y:S01]  /*3ff0*/  UMOV UR6, 0x0 ;  /* 0x0000000000067882 */ /* 0x000fe20000000000 */
[----:B------:R-:W-:Y:S01]  /*4000*/  R2UR UR12, R17 ;  /* 0x00000000110c72ca */ /* 0x000fe200000e0000 */
[----:B------:R-:W-:Y:S01]  /*4010*/  UMOV UR7, 0x10000000 ;  /* 0x1000000000077882 */ /* 0x000fe20000000000 */
[----:B------:R-:W-:Y:S01]  /*4020*/  R2UR UR18, R22 ;  /* 0x00000000161272ca */ /* 0x000fe200000e0000 */
[----:B------:R-:W-:Y:S01]  /*4030*/  VIADD R12, R12, 0x20 ;  /* 0x000000200c0c7836 */ /* 0x000fe20000000000 */
[----:B------:R-:W-:Y:S01]  /*4040*/  ISETP.GT.AND P3, PT, R13, 0x1, PT ;  /* 0x000000010d00780c */ /* 0x000fe20003f64270 */
[----:B------:R-:W-:Y:S01]  /*4050*/  UIADD3 UR13, UR5, 0x580, URZ ;  /* 0x00000580050d7890 */ /* 0x000fe2000fffe03f */
[----:B------:R-:W-:Y:S01]  /*4060*/  ISETP.NE.AND P1, PT, R5, 0x4b, PT ;  /* 0x0000004b0500780c */ /* 0x000fe20003f25270 */
[----:B------:R-:W-:-:S02]  /*4070*/  UIADD3.X UR5, URZ, UR21, URZ, UP0, !UPT ;  /* 0x000000153f057290 */ /* 0x000fc400087fe43f */
[----:B------:R-:W-:Y:S01]  /*4080*/  UIADD3 UR14, UR8, 0x25d80, URZ ;  /* 0x00025d80080e7890 */ /* 0x000fe2000fffe03f */
[----:B------:R-:W-:Y:S02]  /*4090*/  SEL R7, RZ, 0x1, P1 ;  /* 0x00000001ff077807 */ /* 0x000fe40000800000 */
[----:B------:R-:W-:Y:S01]  /*40a0*/  UMOV UR8, UR13 ;  /* 0x0000000d00087c82 */ /* 0x000fe20008000000 */
[----:B------:R-:W-:Y:S02]  /*40b0*/  SEL R5, R5, RZ, P1 ;  /* 0x000000ff05057207 */ /* 0x000fe40000800000 */
[----:B------:R-:W-:Y:S01]  /*40c0*/  LOP3.LUT R4, R4, R7, RZ, 0x3c, !PT ;  /* 0x0000000704047212 */ /* 0x000fe200078e3cff */
[----:B------:R0:W-:Y:S02]  /*40d0*/  UTMALDG.3D [UR8], [UR4], desc[UR6] ;  /* 0x00000608040075b4 */ /* 0x0001e40008011000 */
[----:B0-----:R-:W-:Y:S01]  /*40e0*/  UMOV UR8, UR14 ;  /* 0x0000000e00087c82 */ /* 0x001fe20008000000 */
[----:B------:R-:W-:-:S02]  /*40f0*/  UMOV UR11, UR18 ;  /* 0x00000012000b7c82 */ /* 0x000fc40008000000 */
[----:B------:R0:W-:Y:S02]  /*4100*/  UTMALDG.3D [UR8], [UR22], desc[UR6] ;  /* 0x00000608160075b4 */ /* 0x0001e40008011000 */
[----:B0-----:R-:W-:Y:S05]  /*4110*/  @P3 BRA `(.L_x_79) ;  /* 0xfffffffc00483947 */ /* 0x001fea000383ffff */
.L_x_75:
[----:B------:R-:W-:Y:S05]  /*4120*/  BSYNC B1 ;  /* 0x0000000000017941 */ /* 0x000fea0003800000 */
.L_x_74:
[----:B------:R-:W2:Y:S01]  /*4130*/  LDL.64 R10, [R1] ;  /* 0x00000000010a7983 */ /* 0x000ea20000100a00 */
[----:B------:R-:W-:Y:S01]  /*4140*/  LOP3.LUT P4, RZ, R9, 0xff, RZ, 0xc0, !PT ;  /* 0x000000ff09ff7812 */ /* 0x000fe2000788c0ff */
[----:B------:R-:W-:Y:S01]  /*4150*/  VIADD R8, R8, UR40 ;  /* 0x0000002808087c36 */ /* 0x000fe20008000000 */
[----:B------:R-:W-:Y:S01]  /*4160*/  ULDC.64 UR4, c[0x0][0x650] ;  /* 0x0001940000047ab9 */ /* 0x000fe20000000a00 */
[----:B------:R-:W-:Y:S01]  /*4170*/  IMAD.U32 R7, RZ, RZ, UR40 ;  /* 0x00000028ff077e24 */ /* 0x000fe2000f8e00ff */
[----:B------:R-:W-:Y:S01]  /*4180*/  UISETP.GE.U32.AND UP0, UPT, UR40, 0x4b, UPT ;  /* 0x0000004b2800788c */ /* 0x000fe2000bf06070 */
[----:B------:R-:W-:Y:S01]  /*4190*/  BSSY B1, `(.L_x_80) ;  /* 0x000006e000017945 */ /* 0x000fe20003800000 */
[----:B------:R-:W-:Y:S01]  /*41a0*/  ISETP.GT.U32.AND P1, PT, R8, 0x4a, PT ;  /* 0x0000004a0800780c */ /* 0x000fe20003f24070 */
[----:B------:R-:W-:Y:S01]  /*41b0*/  IMAD.MOV.U32 R19, RZ, RZ, -0x1 ;  /* 0xffffffffff137424 */ /* 0x000fe200078e00ff */
[----:B------:R-:W-:Y:S01]  /*41c0*/  PRMT R9, RZ, 0x7610, R9 ;  /* 0x00007610ff097816 */ /* 0x000fe20000000009 */
[----:B------:R-:W-:Y:S01]  /*41d0*/  IMAD.MOV.U32 R22, RZ, RZ, -0x1 ;  /* 0xffffffffff167424 */ /* 0x000fe200078e00ff */
[----:B------:R-:W-:Y:S01]  /*41e0*/  ISETP.LT.U32.AND P1, PT, R7, 0x4b, P1 ;  /* 0x0000004b0700780c */ /* 0x000fe20000f21070 */
[----:B------:R-:W-:Y:S01]  /*41f0*/  IMAD.MOV.U32 R17, RZ, RZ, -0x1 ;  /* 0xffffffffff117424 */ /* 0x000fe200078e00ff */
[----:B------:R-:W-:Y:S01]  /*4200*/  PLOP3.LUT P3, PT, PT, PT, UP0, 0x80, 0x0 ;  /* 0x000000000000781c */ /* 0x000fe20003f6f008 */
[----:B------:R-:W0:Y:S01]  /*4210*/  @P4 S2R R5, SR_CgaCtaId ;  /* 0x0000000000054919 */ /* 0x000e220000008800 */
[----:B------:R-:W-:-:S04]  /*4220*/  @P4 MOV R4, 0x400 ;  /* 0x0000040000044802 */ /* 0x000fc80000000f00 */
[----:B0-----:R-:W-:Y:S01]  /*4230*/  @P4 LEA R6, R5, R4, 0x18 ;  /* 0x0000000405064211 */ /* 0x001fe200078ec0ff */
[----:B------:R-:W-:-:S03]  /*4240*/  IMAD.WIDE.U32 R4, R8, 0x1b4e81b5, RZ ;  /* 0x1b4e81b508047825 */ /* 0x000fc600078e00ff */
[----:B------:R0:W-:Y:S02]  /*4250*/  @P4 SYNCS.ARRIVE.TRANS64.A1T0 RZ, [R6+URZ+0x4e8], RZ ;  /* 0x0004e8ff06ff49a7 */ /* 0x0001e4000810003f */
[----:B------:R-:W-:Y:S02]  /*4260*/  SHF.R.U32.HI R7, RZ, 0x3, R5 ;  /* 0x00000003ff077819 */ /* 0x000fe40000011605 */
[----:B------:R-:W-:Y:S02]  /*4270*/  SEL R5, RZ, 0x1, !P1 ;  /* 0x00000001ff057807 */ /* 0x000fe40004800000 */
[----:B------:R-:W-:Y:S01]  /*4280*/  PRMT R4, RZ, 0x7610, R4 ;  /* 0x00007610ff047816 */ /* 0x000fe20000000004 */
[----:B------:R-:W-:Y:S01]  /*4290*/  IMAD R8, R7, -0x4b, R8 ;  /* 0xffffffb507087824 */ /* 0x000fe200078e0208 */
[----:B------:R-:W-:-:S04]  /*42a0*/  LOP3.LUT R0, R0, R5, RZ, 0x3c, !PT ;  /* 0x0000000500007212 */ /* 0x000fc800078e3cff */
[----:B------:R-:W-:Y:S02]  /*42b0*/  @P3 LOP3.LUT R0, R0, 0x1, R7, 0x78, !PT ;  /* 0x0000000100003812 */ /* 0x000fe400078e7807 */
[----:B--2---:R-:W-:-:S04]  /*42c0*/  IADD3 R18, P4, R18, R10, RZ ;  /* 0x0000000a12127210 */ /* 0x004fc80007f9e0ff */
[----:B------:R-:W-:Y:S01]  /*42d0*/  ISETP.GE.U32.AND P1, PT, R18, UR4, PT ;  /* 0x0000000412007c0c */ /* 0x000fe2000bf26070 */
[----:B------:R-:W-:-:S05]  /*42e0*/  IMAD.X R2, R2, 0x1, R23, P4 ;  /* 0x0000000102027824 */ /* 0x000fca00020e0617 */
[----:B------:R-:W-:-:S13]  /*42f0*/  ISETP.GE.U32.AND.EX P1, PT, R2, UR5, PT, P1 ;  /* 0x0000000502007c0c */ /* 0x000fda000bf26110 */
[----:B0-----:R-:W-:Y:S05]  /*4300*/  @P1 BRA `(.L_x_81) ;  /* 0x0000000400581947 */ /* 0x001fea0003800000 */
[----:B------:R-:W0:Y:S01]  /*4310*/  S2R R11, SR_CTAID.X ;  /* 0x00000000000b7919 */ /* 0x000e220000002500 */
[----:B------:R-:W-:Y:S01]  /*4320*/  ULDC.64 UR4, c[0x0][0x628] ;  /* 0x00018a0000047ab9 */ /* 0x000fe20000000a00 */
[----:B------:R-:W1:Y:S01]  /*4330*/  LDC R12, c[0x0][0x144] ;  /* 0x00005100ff0c7b82 */ /* 0x000e620000000800 */
[----:B------:R-:W-:Y:S01]  /*4340*/  ISETP.NE.U32.AND P1, PT, RZ, UR4, PT ;  /* 0x00000004ff007c0c */ /* 0x000fe2000bf25070 */
[----:B------:R-:W2:Y:S01]  /*4350*/  S2R R10, SR_CTAID.Y ;  /* 0x00000000000a7919 */ /* 0x000ea20000002600 */
[----:B------:R-:W-:Y:S01]  /*4360*/  ULDC UR6, c[0x0][0x150] ;  /* 0x0000540000067ab9 */ /* 0x000fe20000000800 */
[----:B------:R-:W-:Y:S01]  /*4370*/  ULDC UR7, c[0x0][0x630] ;  /* 0x00018c0000077ab9 */ /* 0x000fe20000000800 */
[----:B------:R-:W-:Y:S01]  /*4380*/  ISETP.NE.AND.EX P1, PT, RZ, UR5, PT, P1 ;  /* 0x00000005ff007c0c */ /* 0x000fe2000bf25310 */
[----:B------:R-:W-:Y:S01]  /*4390*/  IMAD.MOV.U32 R4, RZ, RZ, R18 ;  /* 0x000000ffff047224 */ /* 0x000fe200078e0012 */
[----:B0-----:R-:W-:-:S05]  /*43a0*/  I2FP.F32.U32 R5, R11 ;  /* 0x0000000b00057245 */ /* 0x001fca0000201000 */
[----:B------:R-:W-:Y:S01]  /*43b0*/  FMUL R14, R5, UR6 ;  /* 0x00000006050e7c20 */ /* 0x000fe20008400000 */
[----:B------:R-:W-:-:S05]  /*43c0*/  IMAD.MOV.U32 R5, RZ, RZ, R2 ;  /* 0x000000ffff057224 */ /* 0x000fca00078e0002 */
[----:B--2---:R-:W-:Y:S05]  /*43d0*/  @!P1 BRA `(.L_x_82) ;  /* 0x0000000000289947 */ /* 0x004fea0003800000 */
[----:B------:R-:W-:Y:S02]  /*43e0*/  ULDC UR6, c[0x0][0x634] ;  /* 0x00018d0000067ab9 */ /* 0x000fe40000000800 */
[----:B------:R-:W-:-:S05]  /*43f0*/  IADD3 R5, P1, R18, UR6, RZ ;  /* 0x0000000612057c10 */ /* 0x000fca000ff3e0ff */
[----:B------:R-:W-:-:S04]  /*4400*/  IMAD.X R13, RZ, RZ, R2, P1 ;  /* 0x000000ffff0d7224 */ /* 0x000fc800008e0602 */
[----:B------:R-:W-:-:S04]  /*4410*/  IMAD.WIDE.U32 R6, R13, UR4, RZ ;  /* 0x000000040d067c25 */ /* 0x000fc8000f8e00ff */
[----:B------:R-:W-:-:S04]  /*4420*/  IMAD.WIDE.U32 R6, P1, R5, UR5, R6 ;  /* 0x0000000505067c25 */ /* 0x000fc8000f820006 */
[----:B------:R-:W-:-:S04]  /*4430*/  IMAD.WIDE.U32 R4, R5, UR4, RZ ;  /* 0x0000000405047c25 */ /* 0x000fc8000f8e00ff */
[----:B------:R-:W-:Y:S01]  /*4440*/  IMAD.MOV.U32 R4, RZ, RZ, R7 ;  /* 0x000000ffff047224 */ /* 0x000fe200078e0007 */
[----:B------:R-:W-:Y:S01]  /*4450*/  IADD3 RZ, P3, R5, R6, RZ ;  /* 0x0000000605ff7210 */ /* 0x000fe20007f7e0ff */
[----:B------:R-:W-:-:S04]  /*4460*/  IMAD.X R5, RZ, RZ, RZ, P1 ;  /* 0x000000ffff057224 */ /* 0x000fc800008e06ff */
[----:B------:R-:W-:-:S08]  /*4470*/  IMAD.WIDE.U32.X R4, R13, UR5, R4, P3 ;  /* 0x000000050d047c25 */ /* 0x000fd000098e0404 */
.L_x_82:
[--C-:B------:R-:W-:Y:S01]  /*4480*/  SHF.R.U64 R17, R4, UR7, R5.reuse ;  /* 0x0000000704117c19 */ /* 0x100fe20008001205 */
[----:B------:R-:W0:Y:S01]  /*4490*/  F2I.U32.TRUNC.NTZ R14, R14 ;  /* 0x0000000e000e7305 */ /* 0x000e22000020f000 */
[----:B------:R-:W-:Y:S01]  /*44a0*/  SHF.R.U32.HI R4, RZ, UR7, R5 ;  /* 0x00000007ff047c19 */ /* 0x000fe20008011605 */
[----:B------:R-:W-:Y:S01]  /*44b0*/  ULDC.64 UR4, c[0x0][0x620] ;  /* 0x0001880000047ab9 */ /* 0x000fe20000000a00 */
[----:B------:R-:W-:Y:S01]  /*44c0*/  IADD3 R7, P1, RZ, -R17, RZ ;  /* 0x80000011ff077210 */ /* 0x000fe20007f3e0ff */
[----:B------:R-:W-:Y:S01]  /*44d0*/  IMAD.MOV.U32 R5, RZ, RZ, R2 ;  /* 0x000000ffff057224 */ /* 0x000fe200078e0002 */
[----:B------:R-:W-:Y:S01]  /*44e0*/  ULDC.64 UR6, c[0x0][0x640] ;  /* 0x0001900000067ab9 */ /* 0x000fe20000000a00 */
[----:B------:R-:W2:Y:S02]  /*44f0*/  LDC R15, c[0x0][0x148] ;  /* 0x00005200ff0f7b82 */ /* 0x000ea40000000800 */
[----:B------:R-:W-:Y:S01]  /*4500*/  IMAD.X R4, RZ, RZ, ~R4, P1 ;  /* 0x000000ffff047224 */ /* 0x000fe200008e0e04 */
[----:B------:R-:W-:-:S03]  /*4510*/  ISETP.NE.U32.AND P1, PT, RZ, UR6, PT ;  /* 0x00000006ff007c0c */ /* 0x000fc6000bf25070 */
[----:B------:R-:W-:Y:S01]  /*4520*/  IMAD R6, R4, UR4, RZ ;  /* 0x0000000404067c24 */ /* 0x000fe2000f8e02ff */
[----:B------:R-:W-:Y:S01]  /*4530*/  ISETP.NE.AND.EX P1, PT, RZ, UR7, PT, P1 ;  /* 0x00000007ff007c0c */ /* 0x000fe2000bf25310 */
[----:B------:R-:W-:-:S04]  /*4540*/  IMAD.MOV.U32 R4, RZ, RZ, R18 ;  /* 0x000000ffff047224 */ /* 0x000fc800078e0012 */
[----:B------:R-:W-:Y:S01]  /*4550*/  IMAD.WIDE.U32 R4, R7, UR4, R4 ;  /* 0x0000000407047c25 */ /* 0x000fe2000f8e0004 */
[----:B------:R-:W-:-:S03]  /*4560*/  ULDC UR4, c[0x0][0x618] ;  /* 0x0001860000047ab9 */ /* 0x000fc60000000800 */
[----:B------:R-:W-:Y:S01]  /*4570*/  IMAD R7, R7, UR5, R6 ;  /* 0x0000000507077c24 */ /* 0x000fe2000f8e0206 */
[----:B------:R-:W-:Y:S01]  /*4580*/  ULDC UR5, c[0x0][0x154] ;  /* 0x0000550000057ab9 */ /* 0x000fe20000000800 */
[----:B0-----:R-:W-:Y:S02]  /*4590*/  IMAD.MOV R6, RZ, RZ, -R14 ;  /* 0x000000ffff067224 */ /* 0x001fe400078e0a0e */
[----:B------:R-:W-:Y:S02]  /*45a0*/  IMAD.IADD R5, R5, 0x1, R7 ;  /* 0x0000000105057824 */ /* 0x000fe400078e0207 */
[----:B-1----:R-:W-:Y:S01]  /*45b0*/  IMAD R11, R12, R6, R11 ;  /* 0x000000060c0b7224 */ /* 0x002fe200078e020b */
[----:B------:R-:W-:Y:S02]  /*45c0*/  I2FP.F32.U32 R6, R10 ;  /* 0x0000000a00067245 */ /* 0x000fe40000201000 */
[--C-:B------:R-:W-:Y:S02]  /*45d0*/  SHF.R.U64 R12, R4, UR4, R5.reuse ;  /* 0x00000004040c7c19 */ /* 0x100fe40008001205 */
[----:B------:R-:W-:Y:S01]  /*45e0*/  SHF.R.U32.HI R5, RZ, UR4, R5 ;  /* 0x00000004ff057c19 */ /* 0x000fe20008011605 */
[----:B------:R-:W-:Y:S01]  /*45f0*/  FMUL R6, R6, UR5 ;  /* 0x0000000506067c20 */ /* 0x000fe20008400000 */
[----:B------:R-:W-:-:S02]  /*4600*/  ULDC UR4, c[0x0][0x608] ;  /* 0x0001820000047ab9 */ /* 0x000fc40000000800 */
[--C-:B------:R-:W-:Y:S01]  /*4610*/  SHF.R.U64 R14, R12, UR4, R5.reuse ;  /* 0x000000040c0e7c19 */ /* 0x100fe20008001205 */
[----:B------:R0:W1:Y:S01]  /*4620*/  F2I.U32.TRUNC.NTZ R20, R6 ;  /* 0x0000000600147305 */ /* 0x000062000020f000 */
[----:B------:R-:W-:Y:S01]  /*4630*/  SHF.R.U32.HI R5, RZ, UR4, R5 ;  /* 0x00000004ff057c19 */ /* 0x000fe20008011605 */
[----:B------:R-:W-:-:S03]  /*4640*/  ULDC UR4, c[0x0][0x658] ;  /* 0x0001960000047ab9 */ /* 0x000fc60000000800 */
[--C-:B------:R-:W-:Y:S02]  /*4650*/  SHF.R.U64 R13, R14, UR4, R5.reuse ;  /* 0x000000040e0d7c19 */ /* 0x100fe40008001205 */
[----:B------:R-:W-:-:S03]  /*4660*/  SHF.R.U32.HI R19, RZ, UR4, R5 ;  /* 0x00000004ff137c19 */ /* 0x000fc60008011605 */
[----:B------:R-:W-:Y:S02]  /*4670*/  IMAD.MOV.U32 R4, RZ, RZ, R13 ;  /* 0x000000ffff047224 */ /* 0x000fe400078e000d */
[----:B------:R-:W-:Y:S01]  /*4680*/  IMAD.MOV.U32 R5, RZ, RZ, R19 ;  /* 0x000000ffff057224 */ /* 0x000fe200078e0013 */
[----:B0-----:R-:W-:Y:S06]  /*4690*/  @!P1 BRA `(.L_x_83) ;  /* 0x0000000000289947 */ /* 0x001fec0003800000 */
        /* <DEDUP_REMOVED lines=10> */
.L_x_83:
[----:B------:R-:W0:Y:S01]  /*4740*/  LDC R6, c[0x0][0x65c] ;  /* 0x00019700ff067b82 */ /* 0x000e220000000800 */
[----:B------:R-:W-:Y:S01]  /*4750*/  ULDC UR4, c[0x0][0x648] ;  /* 0x0001920000047ab9 */ /* 0x000fe20000000800 */
[----:B------:R-:W-:Y:S01]  /*4760*/  LOP3.LUT R14, R14, UR16, RZ, 0xc0, !PT ;  /* 0x000000100e0e7c12 */ /* 0x000fe2000f8ec0ff */
[----:B-1----:R-:W-:Y:S01]  /*4770*/  IMAD.MOV R20, RZ, RZ, -R20 ;  /* 0x000000ffff147224 */ /* 0x002fe200078e0a14 */
[----:B------:R-:W-:Y:S01]  /*4780*/  SHF.R.U64 R5, R4, UR4, R5 ;  /* 0x0000000404057c19 */ /* 0x000fe20008001205 */
[----:B------:R-:W-:Y:S01]  /*4790*/  ULDC UR4, c[0x0][0x638] ;  /* 0x00018e0000047ab9 */ /* 0x000fe20000000800 */
[----:B------:R-:W-:-:S03]  /*47a0*/  ULDC UR5, c[0x0][0x610] ;  /* 0x0001840000057ab9 */ /* 0x000fc60000000800 */
[----:B------:R-:W-:Y:S02]  /*47b0*/  IMAD.MOV R4, RZ, RZ, -R5 ;  /* 0x000000ffff047224 */ /* 0x000fe400078e0a05 */
[----:B------:R-:W-:Y:S02]  /*47c0*/  IMAD R14, R5, UR17, R14 ;  /* 0x00000011050e7c24 */ /* 0x000fe4000f8e020e */
[----:B------:R-:W-:Y:S01]  /*47d0*/  IMAD R13, R4, UR4, R13 ;  /* 0x00000004040d7c24 */ /* 0x000fe2000f8e020d */
[----:B------:R-:W-:Y:S01]  /*47e0*/  ULDC UR4, c[0x0][0x600] ;  /* 0x0001800000047ab9 */ /* 0x000fe20000000800 */
[----:B------:R-:W-:Y:S01]  /*47f0*/  IMAD.MOV.U32 R4, RZ, RZ, 0x1 ;  /* 0x00000001ff047424 */ /* 0x000fe200078e00ff */
[----:B0-----:R-:W-:Y:S02]  /*4800*/  ISETP.NE.AND P1, PT, R6, 0x1, PT ;  /* 0x000000010600780c */ /* 0x001fe40003f25270 */
[----:B------:R-:W-:-:S05]  /*4810*/  LOP3.LUT R6, R12, UR15, RZ, 0xc0, !PT ;  /* 0x0000000f0c067c12 */ /* 0x000fca000f8ec0ff */
[----:B------:R-:W-:-:S06]  /*4820*/  IMAD R6, R13, UR4, R6 ;  /* 0x000000040d067c24 */ /* 0x000fcc000f8e0206 */
[----:B--2---:R-:W-:-:S04]  /*4830*/  @P1 IMAD R11, R15, R20, R10 ;  /* 0x000000140f0b1224 */ /* 0x004fc800078e020a */
[----:B------:R-:W-:-:S05]  /*4840*/  IMAD R11, R14, UR5, R11 ;  /* 0x000000050e0b7c24 */ /* 0x000fca000f8e020b */
[----:B------:R-:W-:Y:S02]  /*4850*/  SEL R22, R6, R11, !P1 ;  /* 0x0000000b06167207 */ /* 0x000fe40004800000 */
[----:B------:R-:W-:-:S07]  /*4860*/  SEL R19, R11, R6, !P1 ;  /* 0x000000060b137207 */ /* 0x000fce0004800000 */
.L_x_81:
[----:B------:R-:W-:Y:S05]  /*4870*/  BSYNC B1 ;  /* 0x0000000000017941 */ /* 0x000fea0003800000 */
.L_x_80:
[----:B------:R-:W-:-:S13]  /*4880*/  LOP3.LUT P1, RZ, R4, 0xff, RZ, 0xc0, !PT ;  /* 0x000000ff04ff7812 */ /* 0x000fda000782c0ff */
[----:B------:R-:W-:Y:S05]  /*4890*/  @P1 BRA `(.L_x_84) ;  /* 0xfffffff400341947 */ /* 0x000fea000383ffff */
[----:B------:R-:W-:Y:S05]  /*48a0*/  BSYNC B0 ;  /* 0x0000000000007941 */ /* 0x000fea0003800000 */
.L_x_72:
[----:B------:R-:W-:-:S03]  /*48b0*/  UMOV UR4, 0xffffffff ;  /* 0xffffffff00047882 */ /* 0x000fc60000000000 */
[----:B------:R-:W-:Y:S05]  /*48c0*/  BRA.DIV UR4, `(.L_x_85) ;  /* 0x0000000604647947 */ /* 0x000fea000b800000 */
[----:B------:R-:W-:-:S13]  /*48d0*/  ELECT P6, URZ, PT ;  /* 0x00000000003f782f */ /* 0x000fda00038c0000 */
.L_x_102:
[----:B------:R-:W-:Y:S04]  /*48e0*/  BSSY B0, `(.L_x_86) ;  /* 0x0000034000007945 */ /* 0x000fe80003800000 */
[----:B------:R-:W-:Y:S05]  /*48f0*/  @!P6 BRA `(.L_x_87) ;  /* 0x0000000000c8e947 */ /* 0x000fea0003800000 */
[----:B------:R-:W-:Y:S01]  /*4900*/  LOP3.LUT R16, R16, 0x2, RZ, 0xfc, !PT ;  /* 0x0000000210107812 */ /* 0x000fe200078efcff */
[----:B------:R-:W-:-:S03]  /*4910*/  IMAD.MOV.U32 R5, RZ, RZ, R0 ;  /* 0x000000ffff057224 */ /* 0x000fc600078e0000 */
[----:B------:R-:W-:-:S13]  /*4920*/  ISETP.NE.AND P0, PT, R16, 0x3, PT ;  /* 0x000000031000780c */ /* 0x000fda0003f05270 */
[----:B------:R-:W-:Y:S05]  /*4930*/  @!P0 BRA `(.L_x_88) ;  /* 0x0000000000048947 */ /* 0x000fea0003800000 */
[----:B------:R-:W-:Y:S01]  /*4940*/  BPT.TRAP 0x1 ;  /* 0x000000040000795c */ /* 0x000fe20000300000 */
.L_x_88:
[----:B------:R-:W0:Y:S01]  /*4950*/  S2R R3, SR_CgaCtaId ;  /* 0x0000000000037919 */ /* 0x000e220000008800 */
[----:B------:R-:W-:Y:S01]  /*4960*/  MOV R0, 0x400 ;  /* 0x0000040000007802 */ /* 0x000fe20000000f00 */
[----:B------:R-:W-:-:S03]  /*4970*/  IMAD.MOV.U32 R10, RZ, RZ, RZ ;  /* 0x000000ffff0a7224 */ /* 0x000fc600078e00ff */
[----:B0-----:R-:W-:-:S05]  /*4980*/  LEA R11, R3, R0, 0x18 ;  /* 0x00000000030b7211 */ /* 0x001fca00078ec0ff */
[----:B------:R-:W-:-:S07]  /*4990*/  VIADD R3, R11, 0x258 ;  /* 0x000002580b037836 */ /* 0x000fce0000000000 */
.L_x_93:
[C---:B------:R-:W-:Y:S01]  /*49a0*/  IMAD R7, R8.reuse, 0x8, R3 ;  /* 0x0000000808077824 */ /* 0x040fe200078e0203 */
[----:B------:R-:W-:Y:S01]  /*49b0*/  SHF.L.U32 R2, R5, 0x1f, RZ ;  /* 0x0000001f05027819 */ /* 0x000fe200000006ff */
[----:B------:R-:W-:-:S03]  /*49c0*/  VIADD R8, R8, 0x1 ;  /* 0x0000000108087836 */ /* 0x000fc60000000000 */
[----:B0-----:R-:W0:Y:S02]  /*49d0*/  SYNCS.PHASECHK.TRANS64.TRYWAIT P0, [R7+URZ], R2 ;  /* 0x00000002070075a7 */ /* 0x001e24000800017f */
[----:B------:R-:W-:-:S04]  /*49e0*/  ISETP.NE.AND P1, PT, R8, 0x4b, PT ;  /* 0x0000004b0800780c */ /* 0x000fc80003f25270 */
[----:B------:R-:W-:Y:S02]  /*49f0*/  SEL R0, RZ, 0x1, P1 ;  /* 0x00000001ff007807 */ /* 0x000fe40000800000 */
[----:B------:R-:W-:Y:S02]  /*4a00*/  SEL R8, R8, RZ, P1 ;  /* 0x000000ff08087207 */ /* 0x000fe40000800000 */
[----:B------:R-:W-:-:S03]  /*4a10*/  LOP3.LUT R5, R5, R0, RZ, 0x3c, !PT ;  /* 0x0000000005057212 */ /* 0x000fc600078e3cff */
[----:B------:R-:W-:Y:S01]  /*4a20*/  IMAD R9, R8, 0x8, R3 ;  /* 0x0000000808097824 */ /* 0x000fe200078e0203 */
[----:B------:R-:W-:Y:S01]  /*4a30*/  SHF.L.U32 R4, R5, 0x1f, RZ ;  /* 0x0000001f05047819 */ /* 0x000fe200000006ff */
[----:B0-----:R-:W-:Y:S06]  /*4a40*/  @!P0 BRA `(.L_x_89) ;  /* 0x0000000400248947 */ /* 0x001fec0003800000 */
.L_x_103:
[----:B------:R-:W1:Y:S01]  /*4a50*/  SYNCS.PHASECHK.TRANS64.TRYWAIT P0, [R9+URZ], R4 ;  /* 0x00000004090075a7 */ /* 0x000e62000800017f */
[----:B------:R-:W-:-:S05]  /*4a60*/  VIADD R0, R8, 0x1 ;  /* 0x0000000108007836 */ /* 0x000fca0000000000 */
[----:B------:R-:W-:-:S04]  /*4a70*/  ISETP.NE.AND P1, PT, R0, 0x4b, PT ;  /* 0x0000004b0000780c */ /* 0x000fc80003f25270 */
[----:B0-----:R-:W-:Y:S02]  /*4a80*/  SEL R2, RZ, 0x1, P1 ;  /* 0x00000001ff027807 */ /* 0x001fe40000800000 */
[----:B------:R-:W-:Y:S02]  /*4a90*/  SEL R6, R0, RZ, P1 ;  /* 0x000000ff00067207 */ /* 0x000fe40000800000 */
[----:B------:R-:W-:-:S03]  /*4aa0*/  LOP3.LUT R5, R5, R2, RZ, 0x3c, !PT ;  /* 0x0000000205057212 */ /* 0x000fc600078e3cff */
[----:B------:R-:W-:Y:S01]  /*4ab0*/  IMAD R7, R6, 0x8, R3 ;  /* 0x0000000806077824 */ /* 0x000fe200078e0203 */
[----:B------:R-:W-:Y:S01]  /*4ac0*/  SHF.L.U32 R0, R5, 0x1f, RZ ;  /* 0x0000001f05007819 */ /* 0x000fe200000006ff */
[----:B-1----:R-:W-:Y:S06]  /*4ad0*/  @!P0 BRA `(.L_x_90) ;  /* 0x0000000400148947 */ /* 0x002fec0003800000 */
.L_x_104:
[----:B------:R-:W1:Y:S01]  /*4ae0*/  SYNCS.PHASECHK.TRANS64.TRYWAIT P0, [R7+URZ], R0 ;  /* 0x00000000070075a7 */ /* 0x000e62000800017f */
[----:B------:R-:W-:Y:S01]  /*4af0*/  ISETP.NE.AND P1, PT, R10, 0x48, PT ;  /* 0x000000480a00780c */ /* 0x000fe20003f25270 */
[----:B-1----:R-:W-:-:S12]  /*4b00*/  @!P0 BRA `(.L_x_91) ;  /* 0x00000004001c8947 */ /* 0x002fd80003800000 */
.L_x_105:
[----:B------:R-:W-:Y:S05]  /*4b10*/  @!P1 BRA `(.L_x_87) ;  /* 0x0000000000409947 */ /* 0x000fea0003800000 */
[----:B-1----:R-:W-:-:S05]  /*4b20*/  VIADD R0, R6, 0x1 ;  /* 0x0000000106007836 */ /* 0x002fca0000000000 */
[----:B------:R-:W-:-:S04]  /*4b30*/  ISETP.NE.AND P0, PT, R0, 0x4b, PT ;  /* 0x0000004b0000780c */ /* 0x000fc80003f05270 */
[----:B------:R-:W-:Y:S02]  /*4b40*/  SEL R2, RZ, 0x1, P0 ;  /* 0x00000001ff027807 */ /* 0x000fe40000000000 */
[----:B------:R-:W-:Y:S02]  /*4b50*/  SEL R8, R0, RZ, P0 ;  /* 0x000000ff00087207 */ /* 0x000fe40000000000 */
[----:B------:R-:W-:-:S03]  /*4b60*/  LOP3.LUT R5, R5, R2, RZ, 0x3c, !PT ;  /* 0x0000000205057212 */ /* 0x000fc600078e3cff */
[----:B------:R-:W-:Y:S01]  /*4b70*/  IMAD R7, R8, 0x8, R11 ;  /* 0x0000000808077824 */ /* 0x000fe200078e020b */
[----:B------:R-:W-:-:S04]  /*4b80*/  SHF.L.U32 R0, R5, 0x1f, RZ ;  /* 0x0000001f05007819 */ /* 0x000fc800000006ff */
[----:B------:R-:W1:Y:S02]  /*4b90*/  SYNCS.PHASECHK.TRANS64.TRYWAIT P0, [R7+URZ+0x258], R0 ;  /* 0x00025800070075a7 */ /* 0x000e64000800017f */
[----:B-1----:R-:W-:Y:S05]  /*4ba0*/  @!P0 BRA `(.L_x_92) ;  /* 0x0000000400088947 */ /* 0x002fea0003800000 */
.L_x_106:
[----:B------:R-:W-:Y:S02]  /*4bb0*/  VIADD R8, R8, 0x1 ;  /* 0x0000000108087836 */ /* 0x000fe40000000000 */
[----:B------:R-:W-:-:S03]  /*4bc0*/  VIADD R10, R10, 0x4 ;  /* 0x000000040a0a7836 */ /* 0x000fc60000000000 */
[----:B------:R-:W-:-:S04]  /*4bd0*/  ISETP.NE.AND P0, PT, R8, 0x4b, PT ;  /* 0x0000004b0800780c */ /* 0x000fc80003f05270 */
[----:B-1----:R-:W-:Y:S02]  /*4be0*/  SEL R0, RZ, 0x1, P0 ;  /* 0x00000001ff007807 */ /* 0x002fe40000000000 */
[----:B------:R-:W-:Y:S02]  /*4bf0*/  SEL R8, R8, RZ, P0 ;  /* 0x000000ff08087207 */ /* 0x000fe40000000000 */
[----:B------:R-:W-:Y:S01]  /*4c00*/  LOP3.LUT R5, R5, R0, RZ, 0x3c, !PT ;  /* 0x0000000005057212 */ /* 0x000fe200078e3cff */
[----:B------:R-:W-:Y:S06]  /*4c10*/  BRA `(.L_x_93) ;  /* 0xfffffffc00607947 */ /* 0x000fec000383ffff */
.L_x_87:
[----:B------:R-:W-:Y:S05]  /*4c20*/  BSYNC B0 ;  /* 0x0000000000007941 */ /* 0x000fea0003800000 */
.L_x_86:
[----:B------:R-:W-:Y:S05]  /*4c30*/  EXIT ;  /* 0x000000000000794d */ /* 0x000fea0003800000 */
.L_x_16:
[----:B-1----:R1:W2:Y:S02]  /*4c40*/  SYNCS.PHASECHK.TRANS64.TRYWAIT P0, [R45+URZ], R0 ;  /* 0x000000002d0075a7 */ /* 0x0022a4000800017f */
[----:B--2---:R-:W-:Y:S05]  /*4c50*/  @!P0 NANOSLEEP.SYNCS 0x989680 ;  /* 0x009896800000895d */ /* 0x004fea0003900000 */
[----:B------:R-:W2:Y:S02]  /*4c60*/  @!P0 SYNCS.PHASECHK.TRANS64 P0, [R45+URZ], R0 ;  /* 0x000000002d0085a7 */ /* 0x000ea4000800007f */
[----:B--2---:R-:W-:Y:S05]  /*4c70*/  @!P0 BRA `(.L_x_16) ;  /* 0xfffffffc00f08947 */ /* 0x004fea000383ffff */
[----:B------:R-:W-:Y:S05]  /*4c80*/  BRA `(.L_x_94) ;  /* 0xffffffd000607947 */ /* 0x000fea000383ffff */
.L_x_21:
[----:B--2---:R2:W3:Y:S02]  /*4c90*/  SYNCS.PHASECHK.TRANS64.TRYWAIT P1, [R3+URZ], R0 ;  /* 0x00000000030075a7 */ /* 0x0044e4000802017f */
[----:B---3--:R-:W-:Y:S05]  /*4ca0*/  @!P1 NANOSLEEP.SYNCS 0x989680 ;  /* 0x009896800000995d */ /* 0x008fea0003900000 */
[----:B------:R-:W3:Y:S02]  /*4cb0*/  @!P1 SYNCS.PHASECHK.TRANS64 P1, [R3+URZ], R0 ;  /* 0x00000000030095a7 */ /* 0x000ee4000802007f */
[----:B---3--:R-:W-:Y:S05]  /*4cc0*/  @!P1 BRA `(.L_x_21) ;  /* 0xfffffffc00f09947 */ /* 0x008fea000383ffff */
[----:B------:R-:W-:Y:S05]  /*4cd0*/  BRA `(.L_x_20) ;  /* 0xffffffd000c47947 */ /* 0x000fea000383ffff */
.L_x_26:
[----:B--2---:R-:W-:-:S04]  /*4ce0*/  IMAD.U32 R4, RZ, RZ, UR4 ;  /* 0x00000004ff047e24 */ /* 0x004fc8000f8e00ff */
[----:B------:R2:W3:Y:S03]  /*4cf0*/  SYNCS.PHASECHK.TRANS64.TRYWAIT P1, [R4+URZ], R3 ;  /* 0x00000003040075a7 */ /* 0x0004e6000802017f */
[----:B---3--:R-:W-:Y:S05]  /*4d00*/  @!P1 NANOSLEEP.SYNCS 0x989680 ;  /* 0x009896800000995d */ /* 0x008fea0003900000 */
[----:B------:R-:W3:Y:S02]  /*4d10*/  @!P1 SYNCS.PHASECHK.TRANS64 P1, [R4+URZ], R3 ;  /* 0x00000003040095a7 */ /* 0x000ee4000802007f */
[----:B---3--:R-:W-:Y:S05]  /*4d20*/  @!P1 BRA `(.L_x_26) ;  /* 0xfffffffc00ec9947 */ /* 0x008fea000383ffff */
[----:B------:R-:W-:Y:S05]  /*4d30*/  BRA `(.L_x_25) ;  /* 0xffffffd400207947 */ /* 0x000fea000383ffff */
.L_x_32:
[----:B0-----:R0:W3:Y:S02]  /*4d40*/  SYNCS.PHASECHK.TRANS64.TRYWAIT P0, [R45+URZ+0x10], R0 ;  /* 0x000010002d0075a7 */ /* 0x0010e4000800017f */
[----:B---3--:R-:W-:Y:S05]  /*4d50*/  @!P0 NANOSLEEP.SYNCS 0x989680 ;  /* 0x009896800000895d */ /* 0x008fea0003900000 */
[----:B------:R-:W3:Y:S02]  /*4d60*/  @!P0 SYNCS.PHASECHK.TRANS64 P0, [R45+URZ+0x10], R0 ;  /* 0x000010002d0085a7 */ /* 0x000ee4000800007f */
[----:B---3--:R-:W-:Y:S05]  /*4d70*/  @!P0 BRA `(.L_x_32) ;  /* 0xfffffffc00f08947 */ /* 0x008fea000383ffff */
[----:B------:R-:W-:Y:S05]  /*4d80*/  BRA `(.L_x_95) ;  /* 0xffffffd400fc7947 */ /* 0x000fea000383ffff */
.L_x_73:
[----:B------:R-:W-:Y:S01]  /*4d90*/  BSSY B1, `(.L_x_96) ;  /* 0x0000006000017945 */ /* 0x000fe20003800000 */
[----:B------:R-:W-:-:S07]  /*4da0*/  IMAD.MOV.U32 R15, RZ, RZ, -0x1 ;  /* 0xffffffffff0f7424 */ /* 0x000fce00078e00ff */
[----:B-----5:R-:W-:Y:S05]  /*4db0*/  WARPSYNC.COLLECTIVE R15, `(.L_x_97) ;  /* 0x000000000f0c7348 */ /* 0x020fea0003c00000 */
[----:B------:R-:W-:Y:S02]  /*4dc0*/  ELECT P6, UR62, PT ;  /* 0x00000000003e782f */ /* 0x000fe400038c0000 */
[----:B------:R-:W-:Y:S01]  /*4dd0*/  MOV R14, UR62 ;  /* 0x0000003e000e7c02 */ /* 0x000fe20008000f00 */
[----:B-----5:R-:W-:Y:S10]  /*4de0*/  ENDCOLLECTIVE ;  /* 0x000000000000791b */ /* 0x020ff40003800000 */
.L_x_97:
[----:B------:R-:W-:Y:S05]  /*4df0*/  BSYNC B1 ;  /* 0x0000000000017941 */ /* 0x000fea0003800000 */
.L_x_96:
[----:B------:R-:W-:Y:S05]  /*4e00*/  BRA `(.L_x_98) ;  /* 0xffffffec00e47947 */ /* 0x000fea000383ffff */
.L_x_76:
[----:B-1----:R1:W2:Y:S02]  /*4e10*/  SYNCS.PHASECHK.TRANS64.TRYWAIT P1, [R11+URZ+0x258], R6 ;  /* 0x000258060b0075a7 */ /* 0x0022a4000802017f */
[----:B--2---:R-:W-:Y:S05]  /*4e20*/  @!P1 NANOSLEEP.SYNCS 0x989680 ;  /* 0x009896800000995d */ /* 0x004fea0003900000 */
[----:B------:R-:W2:Y:S02]  /*4e30*/  @!P1 SYNCS.PHASECHK.TRANS64 P1, [R11+URZ+0x258], R6 ;  /* 0x000258060b0095a7 */ /* 0x000ea4000802007f */
[----:B--2---:R-:W-:Y:S05]  /*4e40*/  @!P1 BRA `(.L_x_76) ;  /* 0xfffffffc00f09947 */ /* 0x004fea000383ffff */
[----:B------:R-:W-:Y:S05]  /*4e50*/  BRA `(.L_x_99) ;  /* 0xfffffff000187947 */ /* 0x000fea000383ffff */
.L_x_85:
[----:B------:R-:W-:Y:S01]  /*4e60*/  BSSY B0, `(.L_x_100) ;  /* 0x0000006000007945 */ /* 0x000fe20003800000 */
[----:B------:R-:W-:-:S07]  /*4e70*/  IMAD.MOV.U32 R15, RZ, RZ, -0x1 ;  /* 0xffffffffff0f7424 */ /* 0x000fce00078e00ff */
[----:B-----5:R-:W-:Y:S05]  /*4e80*/  WARPSYNC.COLLECTIVE R15, `(.L_x_101) ;  /* 0x000000000f0c7348 */ /* 0x020fea0003c00000 */
[----:B------:R-:W-:Y:S02]  /*4e90*/  ELECT P6, UR62, PT ;  /* 0x00000000003e782f */ /* 0x000fe400038c0000 */
[----:B------:R-:W-:Y:S01]  /*4ea0*/  MOV R14, UR62 ;  /* 0x0000003e000e7c02 */ /* 0x000fe20008000f00 */
[----:B-----5:R-:W-:Y:S10]  /*4eb0*/  ENDCOLLECTIVE ;  /* 0x000000000000791b */ /* 0x020ff40003800000 */
.L_x_101:
[----:B------:R-:W-:Y:S05]  /*4ec0*/  BSYNC B0 ;  /* 0x0000000000007941 */ /* 0x000fea0003800000 */
.L_x_100:
[----:B------:R-:W-:Y:S05]  /*4ed0*/  BRA `(.L_x_102) ;  /* 0xfffffff800807947 */ /* 0x000fea000383ffff */
.L_x_89:
[----:B0-----:R0:W1:Y:S02]  /*4ee0*/  SYNCS.PHASECHK.TRANS64.TRYWAIT P0, [R7+URZ], R2 ;  /* 0x00000002070075a7 */ /* 0x001064000800017f */
[----:B-1----:R-:W-:Y:S05]  /*4ef0*/  @!P0 NANOSLEEP.SYNCS 0x989680 ;  /* 0x009896800000895d */ /* 0x002fea0003900000 */
[----:B------:R-:W1:Y:S02]  /*4f00*/  @!P0 SYNCS.PHASECHK.TRANS64 P0, [R7+URZ], R2 ;  /* 0x00000002070085a7 */ /* 0x000e64000800007f */
[----:B-1----:R-:W-:Y:S05]  /*4f10*/  @!P0 BRA `(.L_x_89) ;  /* 0xfffffffc00f08947 */ /* 0x002fea000383ffff */
[----:B------:R-:W-:Y:S05]  /*4f20*/  BRA `(.L_x_103) ;  /* 0xfffffff800c87947 */ /* 0x000fea000383ffff */
.L_x_90:
[----:B0-----:R0:W1:Y:S02]  /*4f30*/  SYNCS.PHASECHK.TRANS64.TRYWAIT P0, [R9+URZ], R4 ;  /* 0x00000004090075a7 */ /* 0x001064000800017f */
[----:B-1----:R-:W-:Y:S05]  /*4f40*/  @!P0 NANOSLEEP.SYNCS 0x989680 ;  /* 0x009896800000895d */ /* 0x002fea0003900000 */
[----:B------:R-:W1:Y:S02]  /*4f50*/  @!P0 SYNCS.PHASECHK.TRANS64 P0, [R9+URZ], R4 ;  /* 0x00000004090085a7 */ /* 0x000e64000800007f */
[----:B-1----:R-:W-:Y:S05]  /*4f60*/  @!P0 BRA `(.L_x_90) ;  /* 0xfffffffc00f08947 */ /* 0x002fea000383ffff */
[----:B------:R-:W-:Y:S05]  /*4f70*/  BRA `(.L_x_104) ;  /* 0xfffffff800d87947 */ /* 0x000fea000383ffff */
.L_x_91:
[----:B-1----:R1:W2:Y:S02]  /*4f80*/  SYNCS.PHASECHK.TRANS64.TRYWAIT P0, [R7+URZ], R0 ;  /* 0x00000000070075a7 */ /* 0x0022a4000800017f */
[----:B--2---:R-:W-:Y:S05]  /*4f90*/  @!P0 NANOSLEEP.SYNCS 0x989680 ;  /* 0x009896800000895d */ /* 0x004fea0003900000 */
[----:B------:R-:W2:Y:S02]  /*4fa0*/  @!P0 SYNCS.PHASECHK.TRANS64 P0, [R7+URZ], R0 ;  /* 0x00000000070085a7 */ /* 0x000ea4000800007f */
[----:B--2---:R-:W-:Y:S05]  /*4fb0*/  @!P0 BRA `(.L_x_91) ;  /* 0xfffffffc00f08947 */ /* 0x004fea000383ffff */
[----:B------:R-:W-:Y:S05]  /*4fc0*/  BRA `(.L_x_105) ;  /* 0xfffffff800d07947 */ /* 0x000fea000383ffff */
.L_x_92:
[----:B-1----:R1:W2:Y:S02]  /*4fd0*/  SYNCS.PHASECHK.TRANS64.TRYWAIT P0, [R7+URZ+0x258], R0 ;  /* 0x00025800070075a7 */ /* 0x0022a4000800017f */
[----:B--2---:R-:W-:Y:S05]  /*4fe0*/  @!P0 NANOSLEEP.SYNCS 0x989680 ;  /* 0x009896800000895d */ /* 0x004fea0003900000 */
[----:B------:R-:W2:Y:S02]  /*4ff0*/  @!P0 SYNCS.PHASECHK.TRANS64 P0, [R7+URZ+0x258], R0 ;  /* 0x00025800070085a7 */ /* 0x000ea4000800007f */
[----:B--2---:R-:W-:Y:S05]  /*5000*/  @!P0 BRA `(.L_x_92) ;  /* 0xfffffffc00f08947 */ /* 0x004fea000383ffff */
[----:B------:R-:W-:Y:S05]  /*5010*/  BRA `(.L_x_106) ;  /* 0xfffffff800e47947 */ /* 0x000fea000383ffff */
.L_x_107:
[----:B------:R-:W-:-:S00]  /*5020*/  BRA `(.L_x_107) ;  /* 0xfffffffc00fc7947 */ /* 0x000fc0000383ffff */
[----:B------:R-:W-:-:S00]  /*5030*/  NOP ;  /* 0x0000000000007918 */ /* 0x000fc00000000000 */
        /* <DEDUP_REMOVED lines=12> */
.L_x_108:


//--------------------- .nv.global.init           --------------------------
	.section	.nv.global.init,"aw",@progbits
.nv.global.init:
	.type		$str$22,@object
	.size		$str$22,($str$23 - $str$22)
$str$22:
        /*0000*/ 	.byte	0x6b, 0x5f, 0x74, 0x69, 0x6c, 0x65, 0x5f, 0x63, 0x6f, 0x75, 0x6e, 0x74, 0x20, 0x3e, 0x3d, 0x20
        /*0010*/ 	.byte	0x31, 0x00
	.type		$str$23,@object
	.size		$str$23,(__unnamed_1 - $str$23)
$str$23:
        /*0012*/ 	.byte	0x2f, 0x74, 0x6d, 0x70, 0x2f, 0x63, 0x75, 0x74, 0x6c, 0x61, 0x73, 0x73, 0x5f, 0x73, 0x77, 0x65
        /*0022*/ 	.byte	0x65, 0x70, 0x5f, 0x73, 0x72, 0x63, 0x2f, 0x69, 0x6e, 0x63, 0x6c, 0x75, 0x64, 0x65, 0x2f, 0x63
        /*0032*/ 	.byte	0x75, 0x74, 0x6c, 0x61, 0x73, 0x73, 0x2f, 0x67, 0x65, 0x6d, 0x6d, 0x2f, 0x63, 0x6f, 0x6c, 0x6c
        /*0042*/ 	.byte	0x65, 0x63, 0x74, 0x69, 0x76, 0x65, 0x2f, 0x73, 0x6d, 0x39, 0x30, 0x5f, 0x6d, 0x6d, 0x61, 0x5f
        /*0052*/ 	.byte	0x74, 0x6d, 0x61, 0x5f, 0x67, 0x6d, 0x6d, 0x61, 0x5f, 0x73, 0x73, 0x5f, 0x77, 0x61, 0x72, 0x70
        /*0062*/ 	.byte	0x73, 0x70, 0x65, 0x63, 0x69, 0x61, 0x6c, 0x69, 0x7a, 0x65, 0x64, 0x2e, 0x68, 0x70, 0x70, 0x00
	.type		__unnamed_1,@object
	.size		__unnamed_1,(.L_0 - __unnamed_1)
__unnamed_1:
        /*0072*/ 	.byte	0x76, 0x6f, 0x69, 0x64, 0x20, 0x63, 0x75, 0x74, 0x6c, 0x61, 0x73, 0x73, 0x3a, 0x3a, 0x67, 0x65
        /* <DEDUP_REMOVED lines=171> */
        /*0b32*/ 	.byte	0x64, 0x65, 0x6e, 0x74, 0x69, 0x74, 0x79, 0x5d, 0x00
.L_0:


//--------------------- .nv.shared._ZN7cutlass13device_kernelINS_4gemm6kernel13GemmUniversalIN4cute5tupleIJiiiiEEENS1_10collective13CollectiveMmaINS1_34MainloopSm90TmaGmmaWarpSpecializedILi75ENS5_IJNS4_1CILi1EEESB_SB_EEENS1_32KernelTmaWarpSpecializedPingpongEEENS5_IJNSA_ILi64EEENSA_ILi32EEESG_EEEaNS5_IJlSB_lEEEaSI_NS4_8TiledMMAINS4_8MMA_AtomIJNS4_4SM904GMMA26MMA_64x32x32_S32S8S8_SS_TNEEEENS4_6LayoutISC_NS5_IJNSA_ILi0EEESQ_SQ_EEEEENS5_IJNS4_10UnderscoreEST_ST_EEEEENS4_13SM90_TMA_LOADENS4_14ComposedLayoutINS4_7SwizzleILi1ELi4ELi3EEENS4_18smem_ptr_flag_bitsILi8EEENSP_INS5_IJNSA_ILi8EEESG_EEENS5_IJSG_SB_EEEEEEEvNS4_8identityESW_S16_vS17_EENS_8epilogue10collective6detail29Sm90TmaWarpSpecializedAdapterINS1A_15DefaultEpilogueIaSI_SI_NS19_6thread17LinearCombinationIaLi1EiiLNS1E_9ScaleType4KindE0ELNS_15FloatRoundStyleE2EaEENS1_15EpilogueDefaultEEEEEvvEEEEvNT_6ParamsE --------------------------
	.section	.nv.shared._ZN7cutlass13device_kernelINS_4gemm6kernel13GemmUniversalIN4cute5tupleIJiiiiEEENS1_10collective13CollectiveMmaINS1_34MainloopSm90TmaGmmaWarpSpecializedILi75ENS5_IJNS4_1CILi1EEESB_SB_EEENS1_32KernelTmaWarpSpecializedPingpongEEENS5_IJNSA_ILi64EEENSA_ILi32EEESG_EEEaNS5_IJlSB_lEEEaSI_NS4_8TiledMMAINS4_8MMA_AtomIJNS4_4SM904GMMA26MMA_64x32x32_S32S8S8_SS_TNEEEENS4_6LayoutISC_NS5_IJNSA_ILi0EEESQ_SQ_EEEEENS5_IJNS4_10UnderscoreEST_ST_EEEEENS4_13SM90_TMA_LOADENS4_14ComposedLayoutINS4_7SwizzleILi1ELi4ELi3EEENS4_18smem_ptr_flag_bitsILi8EEENSP_INS5_IJNSA_ILi8EEESG_EEENS5_IJSG_SB_EEEEEEEvNS4_8identityESW_S16_vS17_EENS_8epilogue10collective6detail29Sm90TmaWarpSpecializedAdapterINS1A_15DefaultEpilogueIaSI_SI_NS19_6thread17LinearCombinationIaLi1EiiLNS1E_9ScaleType4KindE0ELNS_15FloatRoundStyleE2EaEENS1_15EpilogueDefaultEEEEEvvEEEEvNT_6ParamsE,"aw",@nobits
	.sectionflags	@""
	.align	16
	.zero		1024


//--------------------- .nv.shared.reserved.0     --------------------------
	.section	.nv.shared.reserved.0,"aw",@nobits
	.weak		__nv_reservedSMEM_offset_0_alias
	.size		__nv_reservedSMEM_offset_0_alias, 0, 0
	.other		__nv_reservedSMEM_offset_0_alias,@"STO_CUDA_RESERVED_SHARED STV_DEFAULT"
__nv_reservedSMEM_offset_0_alias:
	.zero		0


//--------------------- .nv.global                --------------------------
	.section	.nv.global,"aw",@nobits
.nv.global:
	.type		_ZN40_INTERNAL_37a831e0_4_k_cu_c727a841_119914cute1_E,@object
	.size		_ZN40_INTERNAL_37a831e0_4_k_cu_c727a841_119914cute1_E,(_ZN40_INTERNAL_37a831e0_4_k_cu_c727a841_119914cuda3std3__45__cpo6cbeginE - _ZN40_INTERNAL_37a831e0_4_k_cu_c727a841_119914cute1_E)
_ZN40_INTERNAL_37a831e0_4_k_cu_c727a841_119914cute1_E:
	.zero		1
	.type		_ZN40_INTERNAL_37a831e0_4_k_cu_c727a841_119914cuda3std3__45__cpo6cbeginE,@object
	.size		_ZN40_INTERNAL_37a831e0_4_k_cu_c727a841_119914cuda3std3__45__cpo6cbeginE,(_ZN40_INTERNAL_37a831e0_4_k_cu_c727a841_119914cuda3std3__48in_placeE - _ZN40_INTERNAL_37a831e0_4_k_cu_c727a841_119914cuda3std3__45__cpo6cbeginE)
_ZN40_INTERNAL_37a831e0_4_k_cu_c727a841_119914cuda3std3__45__cpo6cbeginE:
	.zero		1
	.type		_ZN40_INTERNAL_37a831e0_4_k_cu_c727a841_119914cuda3std3__48in_placeE,@object
	.size		_ZN40_INTERNAL_37a831e0_4_k_cu_c727a841_119914cuda3std3__48in_placeE,(_ZN40_INTERNAL_37a831e0_4_k_cu_c727a841_119914cuda3std6ranges3__45__cpo9iter_moveE - _ZN40_INTERNAL_37a831e0_4_k_cu_c727a841_119914cuda3std3__48in_placeE)
_ZN40_INTERNAL_37a831e0_4_k_cu_c727a841_119914cuda3std3__48in_placeE:
	.zero		1
	.type		_ZN40_INTERNAL_37a831e0_4_k_cu_c727a841_119914cuda3std6ranges3__45__cpo9iter_moveE,@object
	.size		_ZN40_INTERNAL_37a831e0_4_k_cu_c727a841_119914cuda3std6ranges3__45__cpo9iter_moveE,(_ZN40_INTERNAL_37a831e0_4_k_cu_c727a841_119914cuda3std3__45__cpo5beginE - _ZN40_INTERNAL_37a831e0_4_k_cu_c727a841_119914cuda3std6ranges3__45__cpo9iter_moveE)
_ZN40_INTERNAL_37a831e0_4_k_cu_c727a841_119914cuda3std6ranges3__45__cpo9iter_moveE:
	.zero		1
	.type		_ZN40_INTERNAL_37a831e0_4_k_cu_c727a841_119914cuda3std3__45__cpo5beginE,@object
	.size		_ZN40_INTERNAL_37a831e0_4_k_cu_c727a841_119914cuda3std3__45__cpo5beginE,(_ZN40_INTERNAL_37a831e0_4_k_cu_c727a841_119914cuda3std3__442_GLOBAL__N__37a831e0_4_k_cu_c727a841_119916ignoreE - _ZN40_INTERNAL_37a831e0_4_k_cu_c727a841_119914cuda3std3__45__cpo5beginE)
_ZN40_INTERNAL_37a831e0_4_k_cu_c727a841_119914cuda3std3__45__cpo5beginE:
	.zero		1
	.type		_ZN40_INTERNAL_37a831e0_4_k_cu_c727a841_119914cuda3std3__442_GLOBAL__N__37a831e0_4_k_cu_c727a841_119916ignoreE,@object
	.size		_ZN40_INTERNAL_37a831e0_4_k_cu_c727a841_119914cuda3std3__442_GLOBAL__N__37a831e0_4_k_cu_c727a841_119916ignoreE,(_ZN40_INTERNAL_37a831e0_4_k_cu_c727a841_119914cute7productE - _ZN40_INTERNAL_37a831e0_4_k_cu_c727a841_119914cuda3std3__442_GLOBAL__N__37a831e0_4_k_cu_c727a841_119916ignoreE)
_ZN40_INTERNAL_37a831e0_4_k_cu_c727a841_119914cuda3std3__442_GLOBAL__N__37a831e0_4_k_cu_c727a841_119916ignoreE:
	.zero		1
	.type		_ZN40_INTERNAL_37a831e0_4_k_cu_c727a841_119914cute7productE,@object
	.size		_ZN40_INTERNAL_37a831e0_4_k_cu_c727a841_119914cute7productE,(_ZN40_INTERNAL_37a831e0_4_k_cu_c727a841_119914cuda3std3__45__cpo3endE - _ZN40_INTERNAL_37a831e0_4_k_cu_c727a841_119914cute7productE)
_ZN40_INTERNAL_37a831e0_4_k_cu_c727a841_119914cute7productE:
	.zero		1
	.type		_ZN40_INTERNAL_37a831e0_4_k_cu_c727a841_119914cuda3std3__45__cpo3endE,@object
	.size		_ZN40_INTERNAL_37a831e0_4_k_cu_c727a841_119914cuda3std3__45__cpo3endE,(_ZN40_INTERNAL_37a831e0_4_k_cu_c727a841_119914cuda3std3__419piecewise_constructE - _ZN40_INTERNAL_37a831e0_4_k_cu_c727a841_119914cuda3std3__45__cpo3endE)
_ZN40_INTERNAL_37a831e0_4_k_cu_c727a841_119914cuda3std3__45__cpo3endE:
	.zero		1
	.type		_ZN40_INTERNAL_37a831e0_4_k_cu_c727a841_119914cuda3std3__419piecewise_constructE,@object
	.size		_ZN40_INTERNAL_37a831e0_4_k_cu_c727a841_119914cuda3std3__419piecewise_constructE,(_ZN40_INTERNAL_37a831e0_4_k_cu_c727a841_119914cuda3std3__45__cpo4cendE - _ZN40_INTERNAL_37a831e0_4_k_cu_c727a841_119914cuda3std3__419piecewise_constructE)
_ZN40_INTERNAL_37a831e0_4_k_cu_c727a841_119914cuda3std3__419piecewise_constructE:
	.zero		1
	.type		_ZN40_INTERNAL_37a831e0_4_k_cu_c727a841_119914cuda3std3__45__cpo4cendE,@object
	.size		_ZN40_INTERNAL_37a831e0_4_k_cu_c727a841_119914cuda3std3__45__cpo4cendE,(_ZN40_INTERNAL_37a831e0_4_k_cu_c727a841_119914cuda3std6ranges3__45__cpo4swapE - _ZN40_INTERNAL_37a831e0_4_k_cu_c727a841_119914cuda3std3__45__cpo4cendE)
_ZN40_INTERNAL_37a831e0_4_k_cu_c727a841_119914cuda3std3__45__cpo4cendE:
	.zero		1
	.type		_ZN40_INTERNAL_37a831e0_4_k_cu_c727a841_119914cuda3std6ranges3__45__cpo4swapE,@object
	.size		_ZN40_INTERNAL_37a831e0_4_k_cu_c727a841_119914cuda3std6ranges3__45__cpo4swapE,(.L_8 - _ZN40_INTERNAL_37a831e0_4_k_cu_c727a841_119914cuda3std6ranges3__45__cpo4swapE)
_ZN40_INTERNAL_37a831e0_4_k_cu_c727a841_119914cuda3std6ranges3__45__cpo4swapE:
	.zero		1
.L_8:


//--------------------- .nv.constant0._ZN7cutlass13device_kernelINS_4gemm6kernel13GemmUniversalIN4cute5tupleIJiiiiEEENS1_10collective13CollectiveMmaINS1_34MainloopSm90TmaGmmaWarpSpecializedILi75ENS5_IJNS4_1CILi1EEESB_SB_EEENS1_32KernelTmaWarpSpecializedPingpongEEENS5_IJNSA_ILi64EEENSA_ILi32EEESG_EEEaNS5_IJlSB_lEEEaSI_NS4_8TiledMMAINS4_8MMA_AtomIJNS4_4SM904GMMA26MMA_64x32x32_S32S8S8_SS_TNEEEENS4_6LayoutISC_NS5_IJNSA_ILi0EEESQ_SQ_EEEEENS5_IJNS4_10UnderscoreEST_ST_EEEEENS4_13SM90_TMA_LOADENS4_14ComposedLayoutINS4_7SwizzleILi1ELi4ELi3EEENS4_18smem_ptr_flag_bitsILi8EEENSP_INS5_IJNSA_ILi8EEESG_EEENS5_IJSG_SB_EEEEEEEvNS4_8identityESW_S16_vS17_EENS_8epilogue10collective6detail29Sm90TmaWarpSpecializedAdapterINS1A_15DefaultEpilogueIaSI_SI_NS19_6thread17LinearCombinationIaLi1EiiLNS1E_9ScaleType4KindE0ELNS_15FloatRoundStyleE2EaEENS1_15EpilogueDefaultEEEEEvvEEEEvNT_6ParamsE --------------------------
	.section	.nv.constant0._ZN7cutlass13device_kernelINS_4gemm6kernel13GemmUniversalIN4cute5tupleIJiiiiEEENS1_10collective13CollectiveMmaINS1_34MainloopSm90TmaGmmaWarpSpecializedILi75ENS5_IJNS4_1CILi1EEESB_SB_EEENS1_32KernelTmaWarpSpecializedPingpongEEENS5_IJNSA_ILi64EEENSA_ILi32EEESG_EEEaNS5_IJlSB_lEEEaSI_NS4_8TiledMMAINS4_8MMA_AtomIJNS4_4SM904GMMA26MMA_64x32x32_S32S8S8_SS_TNEEEENS4_6LayoutISC_NS5_IJNSA_ILi0EEESQ_SQ_EEEEENS5_IJNS4_10UnderscoreEST_ST_EEEEENS4_13SM90_TMA_LOADENS4_14ComposedLayoutINS4_7SwizzleILi1ELi4ELi3EEENS4_18smem_ptr_flag_bitsILi8EEENSP_INS5_IJNSA_ILi8EEESG_EEENS5_IJSG_SB_EEEEEEEvNS4_8identityESW_S16_vS17_EENS_8epilogue10collective6detail29Sm90TmaWarpSpecializedAdapterINS1A_15DefaultEpilogueIaSI_SI_NS19_6thread17LinearCombinationIaLi1EiiLNS1E_9ScaleType4KindE0ELNS_15FloatRoundStyleE2EaEENS1_15EpilogueDefaultEEEEEvvEEEEvNT_6ParamsE,"a",@progbits
	.sectionflags	@""
	.align	4
.nv.constant0._ZN7cutlass13device_kernelINS_4gemm6kernel13GemmUniversalIN4cute5tupleIJiiiiEEENS1_10collective13CollectiveMmaINS1_34MainloopSm90TmaGmmaWarpSpecializedILi75ENS5_IJNS4_1CILi1EEESB_SB_EEENS1_32KernelTmaWarpSpecializedPingpongEEENS5_IJNSA_ILi64EEENSA_ILi32EEESG_EEEaNS5_IJlSB_lEEEaSI_NS4_8TiledMMAINS4_8MMA_AtomIJNS4_4SM904GMMA26MMA_64x32x32_S32S8S8_SS_TNEEEENS4_6LayoutISC_NS5_IJNSA_ILi0EEESQ_SQ_EEEEENS5_IJNS4_10UnderscoreEST_ST_EEEEENS4_13SM90_TMA_LOADENS4_14ComposedLayoutINS4_7SwizzleILi1ELi4ELi3EEENS4_18smem_ptr_flag_bitsILi8EEENSP_INS5_IJNSA_ILi8EEESG_EEENS5_IJSG_SB_EEEEEEEvNS4_8identityESW_S16_vS17_EENS_8epilogue10collective6detail29Sm90TmaWarpSpecializedAdapterINS1A_15DefaultEpilogueIaSI_SI_NS19_6thread17LinearCombinationIaLi1EiiLNS1E_9ScaleType4KindE0ELNS_15FloatRoundStyleE2EaEENS1_15EpilogueDefaultEEEEEvvEEEEvNT_6ParamsE:
	.zero		1664


//--------------------- SYMBOLS --------------------------

	.type		.nv.reservedSmem.offset0,@object
	.size		.nv.reservedSmem.offset0,0x4
	.type		__assertfail,@function
